	.target	sm_90a

	.elftype	@"ET_EXEC"


//--------------------- .note.nv.tkinfo           --------------------------
	.section	.note.nv.tkinfo,"",@"SHT_NOTE"
	.sectionflags	@"SHF_NOTE_NV_TKINFO"
	.tkinfo
        /*0018*/ 	.word	0x00000002
        /*0030*/ 	.string	""
        /*0030*/ 	.string	"ptxas"
        /*0030*/ 	.string	"Cuda compilation tools, release 13.0, V13.0.88"
        /*0030*/ 	.string	"Build cuda_13.0.r13.0/compiler.36424714_0"
        /*0030*/ 	.string	"-v  -suppress-debug-info  -lineinfo  -arch sm_90a "



//--------------------- .note.nv.cuinfo           --------------------------
	.section	.note.nv.cuinfo,"",@"SHT_NOTE"
	.sectionflags	@"SHF_NOTE_NV_CUINFO"
        /*0018*/ 	.short	0x0002
        /*001a*/ 	.short	0x005a
        /*001c*/ 	.short	0x0082
	.zero		2


//--------------------- .nv.info                  --------------------------
	.section	.nv.info,"",@"SHT_CUDA_INFO"
	.align	4


	//----- nvinfo : EIATTR_REGCOUNT
	.align		4
        /*0000*/ 	.byte	0x04, 0x2f
        /*0002*/ 	.short	(.L_1 - .L_0)
	.align		4
.L_0:
        /*0004*/ 	.word	index@(matmul_kernel)
        /*0008*/ 	.word	0x00000080


	//----- nvinfo : EIATTR_FRAME_SIZE
	.align		4
.L_1:
        /*000c*/ 	.byte	0x04, 0x11
        /*000e*/ 	.short	(.L_3 - .L_2)
	.align		4
.L_2:
        /*0010*/ 	.word	index@(matmul_kernel)
        /*0014*/ 	.word	0x00000220


	//----- nvinfo : EIATTR_MIN_STACK_SIZE
	.align		4
.L_3:
        /*0018*/ 	.byte	0x04, 0x12
        /*001a*/ 	.short	(.L_5 - .L_4)
	.align		4
.L_4:
        /*001c*/ 	.word	index@(matmul_kernel)
        /*0020*/ 	.word	0x00000220
.L_5:


//--------------------- .nv.compat                --------------------------
	.section	.nv.compat,"",@"SHT_CUDA_COMPAT_INFO"
	.align	4
        /*0000*/ 	.byte	0x02, 0x09, 0x01, 0x00, 0x02, 0x02, 0x04, 0x00, 0x02, 0x05, 0x05, 0x00, 0x03, 0x07, 0x01, 0x01
        /*0010*/ 	.byte	0x02, 0x03, 0x00, 0x00, 0x02, 0x06, 0x01, 0x00, 0x04, 0x0b, 0x08, 0x00, 0x00, 0x00, 0x00, 0x00
        /*0020*/ 	.byte	0x00, 0x00, 0x00, 0x00


//--------------------- .nv.info.matmul_kernel    --------------------------
	.section	.nv.info.matmul_kernel,"",@"SHT_CUDA_INFO"
	.sectionflags	@""
	.align	4


	//----- nvinfo : EIATTR_CUDA_API_VERSION
	.align		4
        /*0000*/ 	.byte	0x04, 0x37
        /*0002*/ 	.short	(.L_7 - .L_6)
.L_6:
        /*0004*/ 	.word	0x00000082


	//----- nvinfo : EIATTR_KPARAM_INFO
	.align		4
.L_7:
        /*0008*/ 	.byte	0x04, 0x17
        /*000a*/ 	.short	(.L_9 - .L_8)
.L_8:
        /*000c*/ 	.word	0x00000000
        /*0010*/ 	.short	0x000d
        /*0012*/ 	.short	0x0048
        /*0014*/ 	.byte	0x00, 0xf4, 0x21, 0x00


	//----- nvinfo : EIATTR_KPARAM_INFO
	.align		4
.L_9:
        /*0018*/ 	.byte	0x04, 0x17
        /*001a*/ 	.short	(.L_11 - .L_10)
.L_10:
        /*001c*/ 	.word	0x00000000
        /*0020*/ 	.short	0x000c
        /*0022*/ 	.short	0x0040
        /*0024*/ 	.byte	0x00, 0xf4, 0x21, 0x00


	//----- nvinfo : EIATTR_KPARAM_INFO
	.align		4
.L_11:
        /*0028*/ 	.byte	0x04, 0x17
        /*002a*/ 	.short	(.L_13 - .L_12)
.L_12:
        /*002c*/ 	.word	0x00000000
        /*0030*/ 	.short	0x000b
        /*0032*/ 	.short	0x0038
        /*0034*/ 	.byte	0x00, 0xf0, 0x11, 0x00


	//----- nvinfo : EIATTR_KPARAM_INFO
	.align		4
.L_13:
        /*0038*/ 	.byte	0x04, 0x17
        /*003a*/ 	.short	(.L_15 - .L_14)
.L_14:
        /*003c*/ 	.word	0x00000000
        /*0040*/ 	.short	0x000a
        /*0042*/ 	.short	0x0034
        /*0044*/ 	.byte	0x00, 0xf0, 0x11, 0x00


	//----- nvinfo : EIATTR_KPARAM_INFO
	.align		4
.L_15:
        /*0048*/ 	.byte	0x04, 0x17
        /*004a*/ 	.short	(.L_17 - .L_16)
.L_16:
        /*004c*/ 	.word	0x00000000
        /*0050*/ 	.short	0x0009
        /*0052*/ 	.short	0x0030
        /*0054*/ 	.byte	0x00, 0xf0, 0x11, 0x00


	//----- nvinfo : EIATTR_KPARAM_INFO
	.align		4
.L_17:
        /*0058*/ 	.byte	0x04, 0x17
        /*005a*/ 	.short	(.L_19 - .L_18)
.L_18:
        /*005c*/ 	.word	0x00000000
        /*0060*/ 	.short	0x0008
        /*0062*/ 	.short	0x002c
        /*0064*/ 	.byte	0x00, 0xf0, 0x11, 0x00


	//----- nvinfo : EIATTR_KPARAM_INFO
	.align		4
.L_19:
        /*0068*/ 	.byte	0x04, 0x17
        /*006a*/ 	.short	(.L_21 - .L_20)
.L_20:
        /*006c*/ 	.word	0x00000000
        /*0070*/ 	.short	0x0007
        /*0072*/ 	.short	0x0028
        /*0074*/ 	.byte	0x00, 0xf0, 0x11, 0x00


	//----- nvinfo : EIATTR_KPARAM_INFO
	.align		4
.L_21:
        /*0078*/ 	.byte	0x04, 0x17
        /*007a*/ 	.short	(.L_23 - .L_22)
.L_22:
        /*007c*/ 	.word	0x00000000
        /*0080*/ 	.short	0x0006
        /*0082*/ 	.short	0x0024
        /*0084*/ 	.byte	0x00, 0xf0, 0x11, 0x00


	//----- nvinfo : EIATTR_KPARAM_INFO
	.align		4
.L_23:
        /*0088*/ 	.byte	0x04, 0x17
        /*008a*/ 	.short	(.L_25 - .L_24)
.L_24:
        /*008c*/ 	.word	0x00000000
        /*0090*/ 	.short	0x0005
        /*0092*/ 	.short	0x0020
        /*0094*/ 	.byte	0x00, 0xf0, 0x11, 0x00


	//----- nvinfo : EIATTR_KPARAM_INFO
	.align		4
.L_25:
        /*0098*/ 	.byte	0x04, 0x17
        /*009a*/ 	.short	(.L_27 - .L_26)
.L_26:
        /*009c*/ 	.word	0x00000000
        /*00a0*/ 	.short	0x0004
        /*00a2*/ 	.short	0x001c
        /*00a4*/ 	.byte	0x00, 0xf0, 0x11, 0x00


	//----- nvinfo : EIATTR_KPARAM_INFO
	.align		4
.L_27:
        /*00a8*/ 	.byte	0x04, 0x17
        /*00aa*/ 	.short	(.L_29 - .L_28)
.L_28:
        /*00ac*/ 	.word	0x00000000
        /*00b0*/ 	.short	0x0003
        /*00b2*/ 	.short	0x0018
        /*00b4*/ 	.byte	0x00, 0xf0, 0x11, 0x00


	//----- nvinfo : EIATTR_KPARAM_INFO
	.align		4
.L_29:
        /*00b8*/ 	.byte	0x04, 0x17
        /*00ba*/ 	.short	(.L_31 - .L_30)
.L_30:
        /*00bc*/ 	.word	0x00000000
        /*00c0*/ 	.short	0x0002
        /*00c2*/ 	.short	0x0010
        /*00c4*/ 	.byte	0x00, 0xf4, 0x21, 0x00


	//----- nvinfo : EIATTR_KPARAM_INFO
	.align		4
.L_31:
        /*00c8*/ 	.byte	0x04, 0x17
        /*00ca*/ 	.short	(.L_33 - .L_32)
.L_32:
        /*00cc*/ 	.word	0x00000000
        /*00d0*/ 	.short	0x0001
        /*00d2*/ 	.short	0x0008
        /*00d4*/ 	.byte	0x00, 0xf4, 0x21, 0x00


	//----- nvinfo : EIATTR_KPARAM_INFO
	.align		4
.L_33:
        /*00d8*/ 	.byte	0x04, 0x17
        /*00da*/ 	.short	(.L_35 - .L_34)
.L_34:
        /*00dc*/ 	.word	0x00000000
        /*00e0*/ 	.short	0x0000
        /*00e2*/ 	.short	0x0000
        /*00e4*/ 	.byte	0x00, 0xf4, 0x21, 0x00


	//----- nvinfo : EIATTR_SPARSE_MMA_MASK
	.align		4
.L_35:
        /*00e8*/ 	.byte	0x03, 0x50
        /*00ea*/ 	.short	0x0000


	//----- nvinfo : EIATTR_MAXREG_COUNT
	.align		4
        /*00ec*/ 	.byte	0x03, 0x1b
        /*00ee*/ 	.short	0x0080


	//----- nvinfo : EIATTR_NUM_BARRIERS
	.align		4
        /*00f0*/ 	.byte	0x02, 0x4c
        /*00f2*/ 	.byte	0x01
	.zero		1


	//----- nvinfo : EIATTR_ANNOTATIONS
	.align		4
        /*00f4*/ 	.byte	0x04, 0x55
        /*00f6*/ 	.short	(.L_37 - .L_36)


	//   ....[0]....
.L_36:
        /*00f8*/ 	.word	0x00000001
        /*00fc*/ 	.byte	0xa0, 0x00, 0x00, 0x00, 0x01, 0x00, 0x00, 0x00, 0xe0, 0x00, 0x00, 0x00, 0x01, 0x00, 0x00, 0x00
        /* <DEDUP_REMOVED lines=170> */
        /*0bac*/ 	.byte	0x20, 0x42, 0x00, 0x00, 0x01, 0x00, 0x00, 0x00, 0x70, 0x45, 0x00, 0x00


	//----- nvinfo : EIATTR_MERCURY_ISA_VERSION
	.align		4
.L_37:
        /*0bb8*/ 	.byte	0x03, 0x5f
        /*0bba*/ 	.short	0x0101


	//----- nvinfo : EIATTR_EXIT_INSTR_OFFSETS
	.align		4
        /*0bbc*/ 	.byte	0x04, 0x1c
        /*0bbe*/ 	.short	(.L_39 - .L_38)


	//   ....[0]....
.L_38:
        /*0bc0*/ 	.word	0x00008d90


	//   ....[1]....
        /*0bc4*/ 	.word	0x00008db0


	//----- nvinfo : EIATTR_REQNTID
	.align		4
.L_39:
        /*0bc8*/ 	.byte	0x04, 0x10
        /*0bca*/ 	.short	(.L_41 - .L_40)
.L_40:
        /*0bcc*/ 	.word	0x00000200
        /*0bd0*/ 	.word	0x00000001
        /*0bd4*/ 	.word	0x00000001


	//----- nvinfo : EIATTR_CBANK_PARAM_SIZE
	.align		4
.L_41:
        /*0bd8*/ 	.byte	0x03, 0x19
        /*0bda*/ 	.short	0x0050


	//----- nvinfo : EIATTR_PARAM_CBANK
	.align		4
        /*0bdc*/ 	.byte	0x04, 0x0a
        /*0bde*/ 	.short	(.L_43 - .L_42)
	.align		4
.L_42:
        /*0be0*/ 	.word	index@(.nv.constant0.matmul_kernel)
        /*0be4*/ 	.short	0x0210
        /*0be6*/ 	.short	0x0050


	//----- nvinfo : EIATTR_SW_WAR
	.align		4
.L_43:
        /*0be8*/ 	.byte	0x04, 0x36
        /*0bea*/ 	.short	(.L_45 - .L_44)
.L_44:
        /*0bec*/ 	.word	0x00000008
.L_45:


//--------------------- .nv.callgraph             --------------------------
	.section	.nv.callgraph,"",@"SHT_CUDA_CALLGRAPH"
	.align	4
	.sectionentsize	8
	.align		4
        /*0000*/ 	.word	0x00000000
	.align		4
        /*0004*/ 	.word	0xffffffff
	.align		4
        /*0008*/ 	.word	0x00000000
	.align		4
        /*000c*/ 	.word	0xfffffffe
	.align		4
        /*0010*/ 	.word	0x00000000
	.align		4
        /*0014*/ 	.word	0xfffffffd
	.align		4
        /*0018*/ 	.word	0x00000000
	.align		4
        /*001c*/ 	.word	0xfffffffc


//--------------------- .text.matmul_kernel       --------------------------
	.section	.text.matmul_kernel,"ax",@progbits
	.align	128
        .global         matmul_kernel
        .type           matmul_kernel,@function
        .size           matmul_kernel,(.L_x_3 - matmul_kernel)
        .other          matmul_kernel,@"STO_CUDA_ENTRY STV_DEFAULT"
matmul_kernel:
.text.matmul_kernel:
[----:B------:R-:W0:Y:S08]  /*0000*/  LDC R1, c[0x0][0x28] ;  /* 0x00000a00ff017b82 */ /* 0x000e300000000800 */
[----:B------:R-:W1:Y:S01]  /*0010*/  LDC.64 R2, c[0x0][0x228] ;  /* 0x00008a00ff027b82 */ /* 0x000e620000000a00 */
[----:B------:R-:W2:Y:S01]  /*0020*/  S2R R7, SR_CTAID.X ;  /* 0x0000000000077919 */ /* 0x000ea20000002500 */
[----:B0-----:R-:W-:Y:S01]  /*0030*/  VIADD R1, R1, 0xfffffde0 ;  /* 0xfffffde001017836 */ /* 0x001fe20000000000 */
[----:B------:R-:W-:Y:S01]  /*0040*/  UMOV UR4, 0x400 ;  /* 0x0000040000047882 */ /* 0x000fe20000000000 */
[----:B------:R-:W-:Y:S01]  /*0050*/  ULDC.64 UR10, c[0x0][0x208] ;  /* 0x00008200000a7ab9 */ /* 0x000fe20000000a00 */
[----:B------:R-:W0:Y:S01]  /*0060*/  S2R R89, SR_TID.X ;  /* 0x0000000000597919 */ /* 0x000e220000002100 */
[----:B------:R-:W-:-:S02]  /*0070*/  CS2R R24, SRZ ;  /* 0x0000000000187805 */ /* 0x000fc4000001ff00 */
[----:B------:R-:W-:Y:S01]  /*0080*/  CS2R R26, SRZ ;  /* 0x00000000001a7805 */ /* 0x000fe2000001ff00 */
[----:B------:R-:W3:Y:S01]  /*0090*/  LDC R110, c[0x0][0x230] ;  /* 0x00008c00ff6e7b82 */ /* 0x000ee20000000800 */
[----:B------:R4:W-:Y:S01]  /*00a0*/  STL [R1], RZ ;  /* 0x000000ff01007387 */ /* 0x0009e20000100800 */
[----:B------:R-:W-:Y:S02]  /*00b0*/  CS2R R28, SRZ ;  /* 0x00000000001c7805 */ /* 0x000fe4000001ff00 */
[----:B------:R-:W-:Y:S02]  /*00c0*/  CS2R R30, SRZ ;  /* 0x00000000001e7805 */ /* 0x000fe4000001ff00 */
[----:B------:R-:W-:Y:S01]  /*00d0*/  CS2R R32, SRZ ;  /* 0x0000000000207805 */ /* 0x000fe2000001ff00 */
[----:B------:R4:W-:Y:S01]  /*00e0*/  STL [R1+0x4], RZ ;  /* 0x000004ff01007387 */ /* 0x0009e20000100800 */
[----:B------:R-:W-:Y:S02]  /*00f0*/  CS2R R34, SRZ ;  /* 0x0000000000227805 */ /* 0x000fe4000001ff00 */
[----:B------:R-:W-:Y:S01]  /*0100*/  CS2R R36, SRZ ;  /* 0x0000000000247805 */ /* 0x000fe2000001ff00 */
[----:B------:R-:W5:Y:S01]  /*0110*/  S2UR UR8, SR_CgaCtaId ;  /* 0x00000000000879c3 */ /* 0x000f620000008800 */
[----:B------:R4:W-:Y:S01]  /*0120*/  STL [R1+0x8], RZ ;  /* 0x000008ff01007387 */ /* 0x0009e20000100800 */
[----:B------:R-:W-:-:S02]  /*0130*/  CS2R R38, SRZ ;  /* 0x0000000000267805 */ /* 0x000fc4000001ff00 */
[----:B------:R-:W-:Y:S02]  /*0140*/  CS2R R40, SRZ ;  /* 0x0000000000287805 */ /* 0x000fe4000001ff00 */
[----:B------:R-:W-:Y:S01]  /*0150*/  CS2R R42, SRZ ;  /* 0x00000000002a7805 */ /* 0x000fe2000001ff00 */
[----:B------:R4:W-:Y:S01]  /*0160*/  STL [R1+0xc], RZ ;  /* 0x00000cff01007387 */ /* 0x0009e20000100800 */
[----:B------:R-:W-:Y:S02]  /*0170*/  CS2R R44, SRZ ;  /* 0x00000000002c7805 */ /* 0x000fe4000001ff00 */
[----:B------:R-:W-:Y:S01]  /*0180*/  CS2R R46, SRZ ;  /* 0x00000000002e7805 */ /* 0x000fe2000001ff00 */
[----:B-1----:R-:W-:Y:S01]  /*0190*/  VIADD R0, R3, 0x7f ;  /* 0x0000007f03007836 */ /* 0x002fe20000000000 */
[----:B------:R4:W-:Y:S01]  /*01a0*/  STL [R1+0x10], RZ ;  /* 0x000010ff01007387 */ /* 0x0009e20000100800 */
[----:B------:R-:W-:Y:S02]  /*01b0*/  CS2R R48, SRZ ;  /* 0x0000000000307805 */ /* 0x000fe4000001ff00 */
[----:B------:R-:W-:-:S02]  /*01c0*/  CS2R R50, SRZ ;  /* 0x0000000000327805 */ /* 0x000fc4000001ff00 */
[----:B------:R-:W-:Y:S02]  /*01d0*/  CS2R R52, SRZ ;  /* 0x0000000000347805 */ /* 0x000fe4000001ff00 */
[----:B------:R-:W-:Y:S01]  /*01e0*/  SHF.R.S32.HI R5, RZ, 0x1f, R0 ;  /* 0x0000001fff057819 */ /* 0x000fe20000011400 */
[----:B------:R4:W-:Y:S01]  /*01f0*/  STL [R1+0x14], RZ ;  /* 0x000014ff01007387 */ /* 0x0009e20000100800 */
[----:B------:R-:W-:Y:S01]  /*0200*/  CS2R R54, SRZ ;  /* 0x0000000000367805 */ /* 0x000fe2000001ff00 */
[----:B---3--:R-:W-:Y:S01]  /*0210*/  VIADD R110, R110, 0x1f ;  /* 0x0000001f6e6e7836 */ /* 0x008fe20000000000 */
[----:B------:R-:W-:Y:S01]  /*0220*/  LEA.HI R5, R5, R0, RZ, 0x7 ;  /* 0x0000000005057211 */ /* 0x000fe200078f38ff */
[----:B------:R4:W-:Y:S01]  /*0230*/  STL [R1+0x18], RZ ;  /* 0x000018ff01007387 */ /* 0x0009e20000100800 */
[----:B--2---:R-:W-:Y:S02]  /*0240*/  IABS R10, R7 ;  /* 0x00000007000a7213 */ /* 0x004fe40000000000 */
[----:B------:R-:W-:-:S02]  /*0250*/  CS2R R56, SRZ ;  /* 0x0000000000387805 */ /* 0x000fc4000001ff00 */
[----:B------:R-:W-:Y:S01]  /*0260*/  SHF.R.S32.HI R5, RZ, 0x7, R5 ;  /* 0x00000007ff057819 */ /* 0x000fe20000011405 */
[----:B------:R4:W-:Y:S01]  /*0270*/  STL [R1+0x1c], RZ ;  /* 0x00001cff01007387 */ /* 0x0009e20000100800 */
[----:B------:R-:W-:Y:S01]  /*0280*/  CS2R R58, SRZ ;  /* 0x00000000003a7805 */ /* 0x000fe2000001ff00 */
[----:B-----5:R-:W-:Y:S01]  /*0290*/  ULEA UR8, UR8, UR4, 0x18 ;  /* 0x0000000408087291 */ /* 0x020fe2000f8ec03f */
[----:B------:R-:W-:Y:S01]  /*02a0*/  CS2R R60, SRZ ;  /* 0x00000000003c7805 */ /* 0x000fe2000001ff00 */
[----:B------:R-:W-:Y:S01]  /*02b0*/  IMAD.SHL.U32 R6, R5, 0x8, RZ ;  /* 0x0000000805067824 */ /* 0x000fe200078e00ff */
[----:B------:R4:W-:Y:S01]  /*02c0*/  STL [R1+0x20], RZ ;  /* 0x000020ff01007387 */ /* 0x0009e20000100800 */
[----:B------:R-:W-:Y:S02]  /*02d0*/  CS2R R62, SRZ ;  /* 0x00000000003e7805 */ /* 0x000fe4000001ff00 */
[----:B------:R-:W-:Y:S02]  /*02e0*/  CS2R R64, SRZ ;  /* 0x0000000000407805 */ /* 0x000fe4000001ff00 */
[----:B------:R-:W-:-:S02]  /*02f0*/  CS2R R66, SRZ ;  /* 0x0000000000427805 */ /* 0x000fc4000001ff00 */
[-C--:B------:R-:W-:Y:S01]  /*0300*/  IABS R9, R6.reuse ;  /* 0x0000000600097213 */ /* 0x080fe20000000000 */
[----:B------:R4:W-:Y:S01]  /*0310*/  STL [R1+0x24], RZ ;  /* 0x000024ff01007387 */ /* 0x0009e20000100800 */
[----:B------:R-:W-:Y:S02]  /*0320*/  IABS R12, R6 ;  /* 0x00000006000c7213 */ /* 0x000fe40000000000 */
[----:B------:R-:W-:Y:S01]  /*0330*/  CS2R R68, SRZ ;  /* 0x0000000000447805 */ /* 0x000fe2000001ff00 */
[----:B------:R-:W1:Y:S01]  /*0340*/  I2F.RP R0, R9 ;  /* 0x0000000900007306 */ /* 0x000e620000209400 */
[----:B------:R4:W-:Y:S01]  /*0350*/  STL [R1+0x28], RZ ;  /* 0x000028ff01007387 */ /* 0x0009e20000100800 */
[----:B------:R-:W-:Y:S02]  /*0360*/  CS2R R70, SRZ ;  /* 0x0000000000467805 */ /* 0x000fe4000001ff00 */
[----:B------:R-:W-:Y:S02]  /*0370*/  CS2R R72, SRZ ;  /* 0x0000000000487805 */ /* 0x000fe4000001ff00 */
[----:B------:R-:W-:Y:S01]  /*0380*/  CS2R R74, SRZ ;  /* 0x00000000004a7805 */ /* 0x000fe2000001ff00 */
[----:B------:R4:W-:Y:S01]  /*0390*/  STL [R1+0x2c], RZ ;  /* 0x00002cff01007387 */ /* 0x0009e20000100800 */
[----:B------:R-:W-:-:S02]  /*03a0*/  CS2R R76, SRZ ;  /* 0x00000000004c7805 */ /* 0x000fc4000001ff00 */
[----:B------:R-:W-:Y:S02]  /*03b0*/  CS2R R78, SRZ ;  /* 0x00000000004e7805 */ /* 0x000fe4000001ff00 */
[----:B------:R-:W-:Y:S01]  /*03c0*/  CS2R R80, SRZ ;  /* 0x0000000000507805 */ /* 0x000fe2000001ff00 */
[----:B------:R4:W-:Y:S01]  /*03d0*/  STL [R1+0x30], RZ ;  /* 0x000030ff01007387 */ /* 0x0009e20000100800 */
[----:B------:R-:W-:Y:S02]  /*03e0*/  CS2R R82, SRZ ;  /* 0x0000000000527805 */ /* 0x000fe4000001ff00 */
[----:B------:R-:W-:Y:S02]  /*03f0*/  CS2R R84, SRZ ;  /* 0x0000000000547805 */ /* 0x000fe4000001ff00 */
[----:B------:R-:W-:Y:S01]  /*0400*/  CS2R R86, SRZ ;  /* 0x0000000000567805 */ /* 0x000fe2000001ff00 */
[----:B------:R4:W-:Y:S01]  /*0410*/  STL [R1+0x34], RZ ;  /* 0x000034ff01007387 */ /* 0x0009e20000100800 */
[----:B-1----:R-:W1:Y:S03]  /*0420*/  MUFU.RCP R0, R0 ;  /* 0x0000000000007308 */ /* 0x002e660000001000 */
[----:B------:R4:W-:Y:S04]  /*0430*/  STL [R1+0x38], RZ ;  /* 0x000038ff01007387 */ /* 0x0009e80000100800 */
[----:B------:R4:W-:Y:S04]  /*0440*/  STL [R1+0x3c], RZ ;  /* 0x00003cff01007387 */ /* 0x0009e80000100800 */
[----:B------:R4:W-:Y:S04]  /*0450*/  STL [R1+0x40], RZ ;  /* 0x000040ff01007387 */ /* 0x0009e80000100800 */
[----:B------:R4:W-:Y:S01]  /*0460*/  STL [R1+0x44], RZ ;  /* 0x000044ff01007387 */ /* 0x0009e20000100800 */
[----:B-1----:R-:W-:-:S03]  /*0470*/  VIADD R4, R0, 0xffffffe ;  /* 0x0ffffffe00047836 */ /* 0x002fc60000000000 */
[----:B------:R4:W-:Y:S01]  /*0480*/  STL [R1+0x48], RZ ;  /* 0x000048ff01007387 */ /* 0x0009e20000100800 */
[----:B------:R-:W-:Y:S01]  /*0490*/  IMAD.MOV R0, RZ, RZ, -R12 ;  /* 0x000000ffff007224 */ /* 0x000fe200078e0a0c */
[----:B------:R1:W2:Y:S02]  /*04a0*/  F2I.FTZ.U32.TRUNC.NTZ R5, R4 ;  /* 0x0000000400057305 */ /* 0x0002a4000021f000 */
[----:B------:R4:W-:Y:S04]  /*04b0*/  STL [R1+0x4c], RZ ;  /* 0x00004cff01007387 */ /* 0x0009e80000100800 */
[----:B------:R4:W-:Y:S01]  /*04c0*/  STL [R1+0x50], RZ ;  /* 0x000050ff01007387 */ /* 0x0009e20000100800 */
[----:B-1----:R-:W-:-:S03]  /*04d0*/  IMAD.MOV.U32 R4, RZ, RZ, RZ ;  /* 0x000000ffff047224 */ /* 0x002fc600078e00ff */
[----:B------:R4:W-:Y:S04]  /*04e0*/  STL [R1+0x54], RZ ;  /* 0x000054ff01007387 */ /* 0x0009e80000100800 */
[----:B------:R4:W-:Y:S01]  /*04f0*/  STL [R1+0x58], RZ ;  /* 0x000058ff01007387 */ /* 0x0009e20000100800 */
[----:B--2---:R-:W-:-:S03]  /*0500*/  IMAD.MOV R8, RZ, RZ, -R5 ;  /* 0x000000ffff087224 */ /* 0x004fc600078e0a05 */
[----:B------:R4:W-:Y:S01]  /*0510*/  STL [R1+0x5c], RZ ;  /* 0x00005cff01007387 */ /* 0x0009e20000100800 */
[----:B------:R-:W-:Y:S02]  /*0520*/  IMAD R11, R8, R9, RZ ;  /* 0x00000009080b7224 */ /* 0x000fe400078e02ff */
[----:B------:R-:W-:Y:S01]  /*0530*/  IMAD.MOV.U32 R8, RZ, RZ, R10 ;  /* 0x000000ffff087224 */ /* 0x000fe200078e000a */
[----:B------:R4:W-:Y:S01]  /*0540*/  STL [R1+0x60], RZ ;  /* 0x000060ff01007387 */ /* 0x0009e20000100800 */
[----:B------:R-:W-:-:S03]  /*0550*/  IMAD.HI.U32 R5, R5, R11, R4 ;  /* 0x0000000b05057227 */ /* 0x000fc600078e0004 */
[----:B------:R4:W-:Y:S03]  /*0560*/  STL [R1+0x64], RZ ;  /* 0x000064ff01007387 */ /* 0x0009e60000100800 */
[----:B------:R-:W-:Y:S01]  /*0570*/  IMAD.HI.U32 R5, R5, R8, RZ ;  /* 0x0000000805057227 */ /* 0x000fe200078e00ff */
[----:B------:R4:W-:Y:S03]  /*0580*/  STL [R1+0x68], RZ ;  /* 0x000068ff01007387 */ /* 0x0009e60000100800 */
[----:B------:R-:W-:Y:S01]  /*0590*/  IMAD R0, R5, R0, R8 ;  /* 0x0000000005007224 */ /* 0x000fe200078e0208 */
[----:B------:R4:W-:Y:S04]  /*05a0*/  STL [R1+0x6c], RZ ;  /* 0x00006cff01007387 */ /* 0x0009e80000100800 */
[----:B------:R-:W-:Y:S01]  /*05b0*/  ISETP.GT.U32.AND P1, PT, R9, R0, PT ;  /* 0x000000000900720c */ /* 0x000fe20003f24070 */
[----:B------:R4:W-:Y:S04]  /*05c0*/  STL [R1+0x70], RZ ;  /* 0x000070ff01007387 */ /* 0x0009e80000100800 */
[----:B------:R4:W-:Y:S04]  /*05d0*/  STL [R1+0x74], RZ ;  /* 0x000074ff01007387 */ /* 0x0009e80000100800 */
[----:B------:R4:W-:Y:S04]  /*05e0*/  STL [R1+0x78], RZ ;  /* 0x000078ff01007387 */ /* 0x0009e80000100800 */
[----:B------:R-:W-:Y:S01]  /*05f0*/  @!P1 IMAD.IADD R0, R0, 0x1, -R9 ;  /* 0x0000000100009824 */ /* 0x000fe200078e0a09 */
[----:B------:R4:W-:Y:S01]  /*0600*/  STL [R1+0x7c], RZ ;  /* 0x00007cff01007387 */ /* 0x0009e20000100800 */
[----:B------:R-:W-:Y:S01]  /*0610*/  @!P1 VIADD R5, R5, 0x1 ;  /* 0x0000000105059836 */ /* 0x000fe20000000000 */
[----:B------:R-:W-:-:S02]  /*0620*/  ISETP.NE.AND P1, PT, R6, RZ, PT ;  /* 0x000000ff0600720c */ /* 0x000fc40003f25270 */
[----:B------:R-:W-:Y:S01]  /*0630*/  ISETP.GE.U32.AND P0, PT, R0, R9, PT ;  /* 0x000000090000720c */ /* 0x000fe20003f06070 */
[----:B------:R4:W-:Y:S01]  /*0640*/  STL [R1+0x80], RZ ;  /* 0x000080ff01007387 */ /* 0x0009e20000100800 */
[----:B------:R-:W-:-:S03]  /*0650*/  LOP3.LUT R0, R7, R6, RZ, 0x3c, !PT ;  /* 0x0000000607007212 */ /* 0x000fc600078e3cff */
[----:B------:R4:W-:Y:S01]  /*0660*/  STL [R1+0x84], RZ ;  /* 0x000084ff01007387 */ /* 0x0009e20000100800 */
[----:B------:R-:W-:Y:S01]  /*0670*/  ISETP.GE.AND P2, PT, R0, RZ, PT ;  /* 0x000000ff0000720c */ /* 0x000fe20003f46270 */
[----:B------:R-:W-:Y:S02]  /*0680*/  VIADD R0, R2, 0x1ff ;  /* 0x000001ff02007836 */ /* 0x000fe40000000000 */
[----:B------:R4:W-:Y:S04]  /*0690*/  STL [R1+0x88], RZ ;  /* 0x000088ff01007387 */ /* 0x0009e80000100800 */
[----:B------:R-:W-:Y:S01]  /*06a0*/  @P0 VIADD R5, R5, 0x1 ;  /* 0x0000000105050836 */ /* 0x000fe20000000000 */
[----:B------:R4:W-:Y:S03]  /*06b0*/  STL [R1+0x8c], RZ ;  /* 0x00008cff01007387 */ /* 0x0009e60000100800 */
[----:B------:R-:W-:Y:S01]  /*06c0*/  IMAD.MOV.U32 R4, RZ, RZ, R5 ;  /* 0x000000ffff047224 */ /* 0x000fe200078e0005 */
[----:B------:R-:W-:Y:S01]  /*06d0*/  SHF.R.S32.HI R5, RZ, 0x1f, R0 ;  /* 0x0000001fff057819 */ /* 0x000fe20000011400 */
[----:B------:R4:W-:Y:S02]  /*06e0*/  STL [R1+0x90], RZ ;  /* 0x000090ff01007387 */ /* 0x0009e40000100800 */
[----:B------:R-:W-:Y:S01]  /*06f0*/  @!P2 IMAD.MOV R4, RZ, RZ, -R4 ;  /* 0x000000ffff04a224 */ /* 0x000fe200078e0a04 */
[----:B------:R-:W-:Y:S01]  /*0700*/  @!P1 LOP3.LUT R4, RZ, R6, RZ, 0x33, !PT ;  /* 0x00000006ff049212 */ /* 0x000fe200078e33ff */
[----:B------:R4:W-:Y:S01]  /*0710*/  STL [R1+0x94], RZ ;  /* 0x000094ff01007387 */ /* 0x0009e20000100800 */
[----:B------:R-:W-:-:S03]  /*0720*/  LEA.HI R5, R5, R0, RZ, 0x9 ;  /* 0x0000000005057211 */ /* 0x000fc600078f48ff */
[----:B------:R-:W-:Y:S01]  /*0730*/  IMAD.SHL.U32 R8, R4, 0x8, RZ ;  /* 0x0000000804087824 */ /* 0x000fe200078e00ff */
[----:B------:R4:W-:Y:S01]  /*0740*/  STL [R1+0x98], RZ ;  /* 0x000098ff01007387 */ /* 0x0009e20000100800 */
[----:B------:R-:W-:-:S03]  /*0750*/  IMAD.MOV R4, RZ, RZ, -R4 ;  /* 0x000000ffff047224 */ /* 0x000fc600078e0a04 */
[----:B------:R-:W-:Y:S01]  /*0760*/  LEA.HI.SX32 R5, R5, -R8, 0x17 ;  /* 0x8000000805057211 */ /* 0x000fe200078fbaff */
[----:B------:R-:W-:Y:S01]  /*0770*/  IMAD R6, R6, R4, R7 ;  /* 0x0000000406067224 */ /* 0x000fe200078e0207 */
[----:B------:R4:W-:Y:S02]  /*0780*/  STL [R1+0x9c], RZ ;  /* 0x00009cff01007387 */ /* 0x0009e40000100800 */
[----:B------:R-:W-:Y:S02]  /*0790*/  VIMNMX R13, R5, 0x8, PT ;  /* 0x00000008050d7848 */ /* 0x000fe40003fe0100 */
[----:B------:R-:W-:Y:S01]  /*07a0*/  IABS R11, R6 ;  /* 0x00000006000b7213 */ /* 0x000fe20000000000 */
[----:B------:R4:W-:Y:S01]  /*07b0*/  STL [R1+0xa0], RZ ;  /* 0x0000a0ff01007387 */ /* 0x0009e20000100800 */
[----:B------:R-:W-:-:S03]  /*07c0*/  IABS R9, R13 ;  /* 0x0000000d00097213 */ /* 0x000fc60000000000 */
[----:B------:R4:W-:Y:S01]  /*07d0*/  STL [R1+0xa4], RZ ;  /* 0x0000a4ff01007387 */ /* 0x0009e20000100800 */
[----:B------:R-:W1:Y:S03]  /*07e0*/  I2F.RP R0, R9 ;  /* 0x0000000900007306 */ /* 0x000e660000209400 */
[----:B------:R4:W-:Y:S04]  /*07f0*/  STL [R1+0xa8], RZ ;  /* 0x0000a8ff01007387 */ /* 0x0009e80000100800 */
[----:B------:R4:W-:Y:S04]  /*0800*/  STL [R1+0xac], RZ ;  /* 0x0000acff01007387 */ /* 0x0009e80000100800 */
[----:B------:R4:W-:Y:S01]  /*0810*/  STL [R1+0xb0], RZ ;  /* 0x0000b0ff01007387 */ /* 0x0009e20000100800 */
[----:B-1----:R-:W1:Y:S03]  /*0820*/  MUFU.RCP R0, R0 ;  /* 0x0000000000007308 */ /* 0x002e660000001000 */
[----:B------:R4:W-:Y:S04]  /*0830*/  STL [R1+0xb4], RZ ;  /* 0x0000b4ff01007387 */ /* 0x0009e80000100800 */
[----:B------:R4:W-:Y:S04]  /*0840*/  STL [R1+0xb8], RZ ;  /* 0x0000b8ff01007387 */ /* 0x0009e80000100800 */
[----:B------:R4:W-:Y:S04]  /*0850*/  STL [R1+0xbc], RZ ;  /* 0x0000bcff01007387 */ /* 0x0009e80000100800 */
[----:B------:R4:W-:Y:S01]  /*0860*/  STL [R1+0xc0], RZ ;  /* 0x0000c0ff01007387 */ /* 0x0009e20000100800 */
[----:B-1----:R-:W-:-:S03]  /*0870*/  VIADD R5, R0, 0xffffffe ;  /* 0x0ffffffe00057836 */ /* 0x002fc60000000000 */
[----:B------:R4:W-:Y:S04]  /*0880*/  STL [R1+0xc4], RZ ;  /* 0x0000c4ff01007387 */ /* 0x0009e80000100800 */
[----:B------:R4:W-:Y:S01]  /*0890*/  STL [R1+0xc8], RZ ;  /* 0x0000c8ff01007387 */ /* 0x0009e20000100800 */
[----:B------:R-:W1:Y:S03]  /*08a0*/  F2I.FTZ.U32.TRUNC.NTZ R5, R5 ;  /* 0x0000000500057305 */ /* 0x000e66000021f000 */
[----:B------:R4:W-:Y:S04]  /*08b0*/  STL [R1+0xcc], RZ ;  /* 0x0000ccff01007387 */ /* 0x0009e80000100800 */
[----:B------:R4:W-:Y:S04]  /*08c0*/  STL [R1+0xd0], RZ ;  /* 0x0000d0ff01007387 */ /* 0x0009e80000100800 */
[----:B------:R4:W-:Y:S01]  /*08d0*/  STL [R1+0xd4], RZ ;  /* 0x0000d4ff01007387 */ /* 0x0009e20000100800 */
[----:B-1----:R-:W-:-:S03]  /*08e0*/  IMAD.MOV R10, RZ, RZ, -R5 ;  /* 0x000000ffff0a7224 */ /* 0x002fc600078e0a05 */
[----:B------:R4:W-:Y:S01]  /*08f0*/  STL [R1+0xd8], RZ ;  /* 0x0000d8ff01007387 */ /* 0x0009e20000100800 */
[----:B------:R-:W-:Y:S01]  /*0900*/  IMAD.MOV.U32 R4, RZ, RZ, R10 ;  /* 0x000000ffff047224 */ /* 0x000fe200078e000a */
[----:B------:R-:W-:Y:S02]  /*0910*/  IABS R10, R13 ;  /* 0x0000000d000a7213 */ /* 0x000fe40000000000 */
[----:B------:R4:W-:Y:S01]  /*0920*/  STL [R1+0xdc], RZ ;  /* 0x0000dcff01007387 */ /* 0x0009e20000100800 */
[----:B------:R-:W-:Y:S02]  /*0930*/  IMAD R7, R4, R9, RZ ;  /* 0x0000000904077224 */ /* 0x000fe400078e02ff */
[----:B------:R-:W-:Y:S01]  /*0940*/  IMAD.MOV.U32 R4, RZ, RZ, RZ ;  /* 0x000000ffff047224 */ /* 0x000fe200078e00ff */
[----:B------:R4:W-:Y:S01]  /*0950*/  STL [R1+0xe0], RZ ;  /* 0x0000e0ff01007387 */ /* 0x0009e20000100800 */
[----:B------:R-:W-:Y:S02]  /*0960*/  IMAD.MOV R0, RZ, RZ, -R10 ;  /* 0x000000ffff007224 */ /* 0x000fe400078e0a0a */
[----:B------:R-:W-:Y:S01]  /*0970*/  IMAD.HI.U32 R4, R5, R7, R4 ;  /* 0x0000000705047227 */ /* 0x000fe200078e0004 */
[----:B------:R4:W-:Y:S04]  /*0980*/  STL [R1+0xe4], RZ ;  /* 0x0000e4ff01007387 */ /* 0x0009e80000100800 */
[----:B------:R4:W-:Y:S01]  /*0990*/  STL [R1+0xe8], RZ ;  /* 0x0000e8ff01007387 */ /* 0x0009e20000100800 */
[----:B------:R-:W-:Y:S01]  /*09a0*/  IMAD.HI.U32 R12, R4, R11, RZ ;  /* 0x0000000b040c7227 */ /* 0x000fe200078e00ff */
[----:B0-----:R-:W-:-:S02]  /*09b0*/  LOP3.LUT R4, R89, 0x1ff, RZ, 0xc0, !PT ;  /* 0x000001ff59047812 */ /* 0x001fc400078ec0ff */
[----:B------:R4:W-:Y:S01]  /*09c0*/  STL [R1+0xec], RZ ;  /* 0x0000ecff01007387 */ /* 0x0009e20000100800 */
[----:B------:R-:W-:-:S03]  /*09d0*/  IMAD R0, R12, R0, R11 ;  /* 0x000000000c007224 */ /* 0x000fc600078e020b */
[----:B------:R4:W-:Y:S02]  /*09e0*/  STL [R1+0xf0], RZ ;  /* 0x0000f0ff01007387 */ /* 0x0009e40000100800 */
[----:B------:R-:W-:Y:S02]  /*09f0*/  ISETP.GT.U32.AND P1, PT, R9, R0, PT ;  /* 0x000000000900720c */ /* 0x000fe40003f24070 */
[----:B------:R4:W-:Y:S04]  /*0a00*/  STL [R1+0xf4], RZ ;  /* 0x0000f4ff01007387 */ /* 0x0009e80000100800 */
[----:B------:R4:W-:Y:S04]  /*0a10*/  STL [R1+0xf8], RZ ;  /* 0x0000f8ff01007387 */ /* 0x0009e80000100800 */
[----:B------:R4:W-:Y:S03]  /*0a20*/  STL [R1+0xfc], RZ ;  /* 0x0000fcff01007387 */ /* 0x0009e60000100800 */
[----:B------:R-:W-:-:S02]  /*0a30*/  @!P1 IMAD.IADD R0, R0, 0x1, -R9 ;  /* 0x0000000100009824 */ /* 0x000fc400078e0a09 */
[----:B------:R-:W-:Y:S01]  /*0a40*/  @!P1 VIADD R12, R12, 0x1 ;  /* 0x000000010c0c9836 */ /* 0x000fe20000000000 */
[----:B------:R-:W-:Y:S02]  /*0a50*/  ISETP.NE.AND P1, PT, R13, RZ, PT ;  /* 0x000000ff0d00720c */ /* 0x000fe40003f25270 */
[----:B------:R-:W-:Y:S02]  /*0a60*/  ISETP.GE.U32.AND P0, PT, R0, R9, PT ;  /* 0x000000090000720c */ /* 0x000fe40003f06070 */
[----:B------:R-:W-:Y:S02]  /*0a70*/  LOP3.LUT R0, R6, R13, RZ, 0x3c, !PT ;  /* 0x0000000d06007212 */ /* 0x000fe400078e3cff */
[----:B------:R-:W-:Y:S02]  /*0a80*/  LOP3.LUT R9, R89, 0x1e0, RZ, 0xc0, !PT ;  /* 0x000001e059097812 */ /* 0x000fe400078ec0ff */
[----:B------:R-:W-:-:S07]  /*0a90*/  ISETP.GE.AND P2, PT, R0, RZ, PT ;  /* 0x000000ff0000720c */ /* 0x000fce0003f46270 */
[----:B------:R-:W-:Y:S01]  /*0aa0*/  @P0 VIADD R12, R12, 0x1 ;  /* 0x000000010c0c0836 */ /* 0x000fe20000000000 */
[----:B------:R-:W-:-:S05]  /*0ab0*/  ISETP.GE.AND P0, PT, R110, 0x20, PT ;  /* 0x000000206e00780c */ /* 0x000fca0003f06270 */
[----:B------:R-:W-:Y:S01]  /*0ac0*/  @!P2 IMAD.MOV R12, RZ, RZ, -R12 ;  /* 0x000000ffff0ca224 */ /* 0x000fe200078e0a0c */
[----:B------:R-:W-:-:S05]  /*0ad0*/  @!P1 LOP3.LUT R12, RZ, R13, RZ, 0x33, !PT ;  /* 0x0000000dff0c9212 */ /* 0x000fca00078e33ff */
[----:B------:R-:W-:Y:S02]  /*0ae0*/  IMAD.MOV R0, RZ, RZ, -R12 ;  /* 0x000000ffff007224 */ /* 0x000fe400078e0a0c */
[----:B------:R-:W-:Y:S02]  /*0af0*/  IMAD.SHL.U32 R12, R12, 0x80, RZ ;  /* 0x000000800c0c7824 */ /* 0x000fe400078e00ff */
[----:B------:R-:W-:-:S04]  /*0b00*/  IMAD R0, R13, R0, R6 ;  /* 0x000000000d007224 */ /* 0x000fc800078e0206 */
[----:B------:R-:W-:-:S04]  /*0b10*/  IMAD.IADD R0, R8, 0x1, R0 ;  /* 0x0000000108007824 */ /* 0x000fc800078e0200 */
[----:B------:R-:W-:-:S05]  /*0b20*/  IMAD R88, R0, 0x200, R4 ;  /* 0x0000020000587824 */ /* 0x000fca00078e0204 */
[----:B------:R4:W-:Y:S01]  /*0b30*/  STL [R1+0x10c], R88 ;  /* 0x00010c5801007387 */ /* 0x0009e20000100800 */
[----:B------:R-:W-:Y:S05]  /*0b40*/  @!P0 BRA `(.L_x_0) ;  /* 0x0000003000748947 */ /* 0x000fea0003800000 */
[----:B------:R-:W-:Y:S01]  /*0b50*/  IABS R20, R2 ;  /* 0x0000000200147213 */ /* 0x000fe20000000000 */
[----:B------:R-:W-:Y:S01]  /*0b60*/  ULDC UR4, c[0x0][0x240] ;  /* 0x0000900000047ab9 */ /* 0x000fe20000000800 */
[----:B------:R-:W-:Y:S01]  /*0b70*/  IABS R15, R3 ;  /* 0x00000003000f7213 */ /* 0x000fe20000000000 */
[----:B------:R-:W-:Y:S01]  /*0b80*/  ULDC.64 UR14, c[0x0][0x218] ;  /* 0x00008600000e7ab9 */ /* 0x000fe20000000a00 */
[----:B------:R-:W0:Y:S01]  /*0b90*/  I2F.RP R8, R20 ;  /* 0x0000001400087306 */ /* 0x000e220000209400 */
[----:B------:R-:W-:Y:S01]  /*0ba0*/  IABS R13, R88 ;  /* 0x00000058000d7213 */ /* 0x000fe20000000000 */
[----:B------:R-:W-:Y:S01]  /*0bb0*/  ULDC UR5, c[0x0][0x234] ;  /* 0x00008d0000057ab9 */ /* 0x000fe20000000800 */
[----:B------:R-:W-:Y:S01]  /*0bc0*/  LEA.HI R17, R9, R12, RZ, 0x1b ;  /* 0x0000000c09117211 */ /* 0x000fe200078fd8ff */
[----:B------:R-:W-:Y:S01]  /*0bd0*/  ULDC.64 UR6, c[0x0][0x210] ;  /* 0x0000840000067ab9 */ /* 0x000fe20000000a00 */
[----:B------:R-:W-:Y:S02]  /*0be0*/  ISETP.NE.AND P3, PT, R2, RZ, PT ;  /* 0x000000ff0200720c */ /* 0x000fe40003f65270 */
[----:B------:R-:W-:-:S02]  /*0bf0*/  CS2R R28, SRZ ;  /* 0x00000000001c7805 */ /* 0x000fc4000001ff00 */
[C---:B------:R-:W-:Y:S01]  /*0c00*/  ISETP.GE.AND P1, PT, R17.reuse, RZ, PT ;  /* 0x000000ff1100720c */ /* 0x040fe20003f26270 */
[----:B------:R-:W1:Y:S01]  /*0c10*/  I2F.RP R0, R15 ;  /* 0x0000000f00007306 */ /* 0x000e620000209400 */
[C---:B------:R-:W-:Y:S01]  /*0c20*/  VIADD R21, R17.reuse, 0x60 ;  /* 0x0000006011157836 */ /* 0x040fe20000000000 */
[----:B------:R-:W-:Y:S01]  /*0c30*/  IABS R19, R17 ;  /* 0x0000001100137213 */ /* 0x000fe20000000000 */
[C---:B------:R-:W-:Y:S01]  /*0c40*/  VIADD R22, R17.reuse, 0x50 ;  /* 0x0000005011167836 */ /* 0x040fe20000000000 */
[----:B------:R-:W-:Y:S01]  /*0c50*/  CS2R R30, SRZ ;  /* 0x00000000001e7805 */ /* 0x000fe2000001ff00 */
[C---:B------:R-:W-:Y:S01]  /*0c60*/  VIADD R23, R17.reuse, 0x40 ;  /* 0x0000004011177836 */ /* 0x040fe20000000000 */
[----:B------:R-:W-:Y:S01]  /*0c70*/  CS2R R32, SRZ ;  /* 0x0000000000207805 */ /* 0x000fe2000001ff00 */
[C---:B------:R-:W-:Y:S01]  /*0c80*/  VIADD R24, R17.reuse, 0x30 ;  /* 0x0000003011187836 */ /* 0x040fe20000000000 */
[----:B0-----:R-:W0:Y:S01]  /*0c90*/  MUFU.RCP R8, R8 ;  /* 0x0000000800087308 */ /* 0x001e220000001000 */
[C---:B------:R-:W-:Y:S01]  /*0ca0*/  VIADD R25, R17.reuse, 0x20 ;  /* 0x0000002011197836 */ /* 0x040fe20000000000 */
[----:B------:R-:W-:Y:S01]  /*0cb0*/  IABS R14, R23 ;  /* 0x00000017000e7213 */ /* 0x000fe20000000000 */
[----:B------:R-:W-:Y:S01]  /*0cc0*/  VIADD R26, R17, 0x10 ;  /* 0x00000010111a7836 */ /* 0x000fe20000000000 */
[----:B------:R-:W-:-:S02]  /*0cd0*/  IABS R16, R24 ;  /* 0x0000001800107213 */ /* 0x000fc40000000000 */
[----:B------:R-:W-:Y:S02]  /*0ce0*/  CS2R R34, SRZ ;  /* 0x0000000000227805 */ /* 0x000fe4000001ff00 */
[----:B------:R-:W-:Y:S02]  /*0cf0*/  CS2R R36, SRZ ;  /* 0x0000000000247805 */ /* 0x000fe4000001ff00 */
[----:B------:R-:W-:Y:S01]  /*0d00*/  CS2R R38, SRZ ;  /* 0x0000000000267805 */ /* 0x000fe2000001ff00 */
[----:B-1----:R-:W1:Y:S01]  /*0d10*/  MUFU.RCP R0, R0 ;  /* 0x0000000000007308 */ /* 0x002e620000001000 */
[----:B------:R-:W-:Y:S02]  /*0d20*/  IABS R18, R26 ;  /* 0x0000001a00127213 */ /* 0x000fe40000000000 */
[----:B------:R-:W-:Y:S02]  /*0d30*/  CS2R R40, SRZ ;  /* 0x0000000000287805 */ /* 0x000fe4000001ff00 */
[----:B------:R-:W-:-:S02]  /*0d40*/  CS2R R42, SRZ ;  /* 0x00000000002a7805 */ /* 0x000fc4000001ff00 */
[----:B------:R-:W-:Y:S02]  /*0d50*/  CS2R R44, SRZ ;  /* 0x00000000002c7805 */ /* 0x000fe4000001ff00 */
[----:B------:R-:W-:Y:S02]  /*0d60*/  CS2R R46, SRZ ;  /* 0x00000000002e7805 */ /* 0x000fe4000001ff00 */
[----:B------:R-:W-:Y:S02]  /*0d70*/  CS2R R48, SRZ ;  /* 0x0000000000307805 */ /* 0x000fe4000001ff00 */
[----:B------:R-:W-:Y:S02]  /*0d80*/  CS2R R50, SRZ ;  /* 0x0000000000327805 */ /* 0x000fe4000001ff00 */
[----:B------:R-:W-:Y:S01]  /*0d90*/  CS2R R52, SRZ ;  /* 0x0000000000347805 */ /* 0x000fe2000001ff00 */
[----:B0-----:R-:W-:Y:S01]  /*0da0*/  VIADD R6, R8, 0xffffffe ;  /* 0x0ffffffe08067836 */ /* 0x001fe20000000000 */
[----:B------:R-:W-:-:S02]  /*0db0*/  IABS R8, R21 ;  /* 0x0000001500087213 */ /* 0x000fc40000000000 */
[----:B------:R-:W-:Y:S02]  /*0dc0*/  CS2R R54, SRZ ;  /* 0x0000000000367805 */ /* 0x000fe4000001ff00 */
[----:B------:R-:W-:Y:S01]  /*0dd0*/  CS2R R56, SRZ ;  /* 0x0000000000387805 */ /* 0x000fe2000001ff00 */
[----:B------:R0:W2:Y:S01]  /*0de0*/  F2I.FTZ.U32.TRUNC.NTZ R7, R6 ;  /* 0x0000000600077305 */ /* 0x0000a2000021f000 */
[----:B------:R-:W-:Y:S02]  /*0df0*/  CS2R R58, SRZ ;  /* 0x00000000003a7805 */ /* 0x000fe4000001ff00 */
[----:B------:R-:W-:Y:S02]  /*0e00*/  CS2R R60, SRZ ;  /* 0x00000000003c7805 */ /* 0x000fe4000001ff00 */
[----:B------:R-:W-:Y:S01]  /*0e10*/  CS2R R62, SRZ ;  /* 0x00000000003e7805 */ /* 0x000fe2000001ff00 */
[----:B-1----:R-:W-:Y:S01]  /*0e20*/  VIADD R4, R0, 0xffffffe ;  /* 0x0ffffffe00047836 */ /* 0x002fe20000000000 */
[----:B------:R-:W-:Y:S01]  /*0e30*/  CS2R R64, SRZ ;  /* 0x0000000000407805 */ /* 0x000fe2000001ff00 */
[----:B------:R-:W-:Y:S01]  /*0e40*/  VIADD R0, R17, 0x70 ;  /* 0x0000007011007836 */ /* 0x000fe20000000000 */
[----:B------:R-:W-:Y:S01]  /*0e50*/  CS2R R66, SRZ ;  /* 0x0000000000427805 */ /* 0x000fe2000001ff00 */
[----:B------:R1:W3:Y:S01]  /*0e60*/  F2I.FTZ.U32.TRUNC.NTZ R5, R4 ;  /* 0x0000000400057305 */ /* 0x0002e2000021f000 */
[----:B0-----:R-:W-:Y:S01]  /*0e70*/  IMAD.MOV.U32 R6, RZ, RZ, RZ ;  /* 0x000000ffff067224 */ /* 0x001fe200078e00ff */
[----:B------:R-:W-:-:S02]  /*0e80*/  CS2R R68, SRZ ;  /* 0x0000000000447805 */ /* 0x000fc4000001ff00 */
[----:B------:R-:W-:Y:S02]  /*0e90*/  CS2R R70, SRZ ;  /* 0x0000000000467805 */ /* 0x000fe4000001ff00 */
[----:B------:R-:W-:Y:S02]  /*0ea0*/  CS2R R72, SRZ ;  /* 0x0000000000487805 */ /* 0x000fe4000001ff00 */
[----:B------:R-:W-:Y:S02]  /*0eb0*/  CS2R R74, SRZ ;  /* 0x00000000004a7805 */ /* 0x000fe4000001ff00 */
[----:B------:R-:W-:Y:S01]  /*0ec0*/  CS2R R76, SRZ ;  /* 0x00000000004c7805 */ /* 0x000fe2000001ff00 */
[----:B--2---:R-:W-:Y:S01]  /*0ed0*/  IMAD.MOV R11, RZ, RZ, -R7 ;  /* 0x000000ffff0b7224 */ /* 0x004fe200078e0a07 */
[----:B------:R-:W-:Y:S01]  /*0ee0*/  CS2R R78, SRZ ;  /* 0x00000000004e7805 */ /* 0x000fe2000001ff00 */
[----:B-1----:R-:W-:Y:S01]  /*0ef0*/  IMAD.MOV.U32 R4, RZ, RZ, RZ ;  /* 0x000000ffff047224 */ /* 0x002fe200078e00ff */
[----:B------:R-:W-:Y:S01]  /*0f00*/  CS2R R80, SRZ ;  /* 0x0000000000507805 */ /* 0x000fe2000001ff00 */
[----:B------:R-:W-:Y:S01]  /*0f10*/  IMAD R11, R11, R20, RZ ;  /* 0x000000140b0b7224 */ /* 0x000fe200078e02ff */
[----:B------:R-:W-:-:S02]  /*0f20*/  CS2R R82, SRZ ;  /* 0x0000000000527805 */ /* 0x000fc4000001ff00 */
[----:B------:R-:W-:Y:S02]  /*0f30*/  CS2R R84, SRZ ;  /* 0x0000000000547805 */ /* 0x000fe4000001ff00 */
[----:B------:R-:W-:Y:S01]  /*0f40*/  CS2R R86, SRZ ;  /* 0x0000000000567805 */ /* 0x000fe2000001ff00 */
[----:B------:R-:W-:Y:S01]  /*0f50*/  IMAD.HI.U32 R6, R7, R11, R6 ;  /* 0x0000000b07067227 */ /* 0x000fe200078e0006 */
[----:B------:R-:W-:Y:S01]  /*0f60*/  IABS R7, R0 ;  /* 0x0000000000077213 */ /* 0x000fe20000000000 */
[----:B------:R-:W-:Y:S01]  /*0f70*/  ULDC UR9, c[0x0][0x238] ;  /* 0x00008e0000097ab9 */ /* 0x000fe20000000800 */
[----:B------:R-:W-:Y:S01]  /*0f80*/  UMOV UR19, 0xc0000010 ;  /* 0xc000001000137882 */ /* 0x000fe20000000000 */
[----:B---3--:R-:W-:Y:S02]  /*0f90*/  IMAD.MOV R10, RZ, RZ, -R5 ;  /* 0x000000ffff0a7224 */ /* 0x008fe400078e0a05 */
[----:B------:R-:W-:-:S04]  /*0fa0*/  IMAD.HI.U32 R6, R6, R13, RZ ;  /* 0x0000000d06067227 */ /* 0x000fc800078e00ff */
[----:B------:R-:W-:Y:S01]  /*0fb0*/  IMAD R9, R10, R15, RZ ;  /* 0x0000000f0a097224 */ /* 0x000fe200078e02ff */
[----:B------:R-:W-:-:S03]  /*0fc0*/  IABS R10, R22 ;  /* 0x00000016000a7213 */ /* 0x000fc60000000000 */
[----:B------:R-:W-:-:S04]  /*0fd0*/  IMAD.HI.U32 R4, R5, R9, R4 ;  /* 0x0000000905047227 */ /* 0x000fc800078e0004 */
[----:B------:R-:W-:Y:S02]  /*0fe0*/  IMAD.MOV R9, RZ, RZ, -R6 ;  /* 0x000000ffff097224 */ /* 0x000fe400078e0a06 */
[----:B------:R-:W-:-:S04]  /*0ff0*/  IMAD.HI.U32 R5, R4, R7, RZ ;  /* 0x0000000704057227 */ /* 0x000fc800078e00ff */
[----:B------:R-:W-:Y:S02]  /*1000*/  IMAD R13, R20, R9, R13 ;  /* 0x00000009140d7224 */ /* 0x000fe400078e020d */
[----:B------:R-:W-:Y:S02]  /*1010*/  IMAD.MOV R6, RZ, RZ, -R5 ;  /* 0x000000ffff067224 */ /* 0x000fe400078e0a05 */
[----:B------:R-:W-:Y:S01]  /*1020*/  IMAD.HI.U32 R5, R4, R8, RZ ;  /* 0x0000000804057227 */ /* 0x000fe200078e00ff */
[----:B------:R-:W-:-:S03]  /*1030*/  ISETP.GT.U32.AND P0, PT, R20, R13, PT ;  /* 0x0000000d1400720c */ /* 0x000fc60003f04070 */
[----:B------:R-:W-:Y:S02]  /*1040*/  IMAD R6, R15, R6, R7 ;  /* 0x000000060f067224 */ /* 0x000fe400078e0207 */
[----:B------:R-:W-:-:S03]  /*1050*/  IMAD.HI.U32 R7, R4, R10, RZ ;  /* 0x0000000a04077227 */ /* 0x000fc600078e00ff */
[----:B------:R-:W-:Y:S01]  /*1060*/  ISETP.GT.U32.AND P6, PT, R15, R6, PT ;  /* 0x000000060f00720c */ /* 0x000fe20003fc4070 */
[----:B------:R-:W-:Y:S02]  /*1070*/  IMAD.MOV R9, RZ, RZ, -R5 ;  /* 0x000000ffff097224 */ /* 0x000fe400078e0a05 */
[----:B------:R-:W-:Y:S02]  /*1080*/  IMAD.MOV R11, RZ, RZ, -R7 ;  /* 0x000000ffff0b7224 */ /* 0x000fe400078e0a07 */
[----:B------:R-:W-:Y:S01]  /*1090*/  @!P0 IMAD.IADD R13, R13, 0x1, -R20 ;  /* 0x000000010d0d8824 */ /* 0x000fe200078e0a14 */
[----:B------:R-:W-:Y:S01]  /*10a0*/  ISETP.GE.AND P0, PT, R88, RZ, PT ;  /* 0x000000ff5800720c */ /* 0x000fe20003f06270 */
[C---:B------:R-:W-:Y:S02]  /*10b0*/  IMAD R7, R15.reuse, R9, R8 ;  /* 0x000000090f077224 */ /* 0x040fe400078e0208 */
[----:B------:R-:W-:Y:S01]  /*10c0*/  IMAD R8, R15, R11, R10 ;  /* 0x0000000b0f087224 */ /* 0x000fe200078e020a */
[----:B------:R-:W-:Y:S01]  /*10d0*/  ISETP.GT.U32.AND P2, PT, R20, R13, PT ;  /* 0x0000000d1400720c */ /* 0x000fe20003f44070 */
[----:B------:R-:W-:Y:S01]  /*10e0*/  IMAD.HI.U32 R5, R4, R14, RZ ;  /* 0x0000000e04057227 */ /* 0x000fe200078e00ff */
[----:B------:R-:W-:-:S02]  /*10f0*/  IABS R10, R25 ;  /* 0x00000019000a7213 */ /* 0x000fc40000000000 */
[C---:B------:R-:W-:Y:S01]  /*1100*/  ISETP.GT.U32.AND P5, PT, R15.reuse, R7, PT ;  /* 0x000000070f00720c */ /* 0x040fe20003fa4070 */
[----:B------:R-:W-:Y:S01]  /*1110*/  IMAD.MOV.U32 R11, RZ, RZ, R16 ;  /* 0x000000ffff0b7224 */ /* 0x000fe200078e0010 */
[----:B------:R-:W-:Y:S01]  /*1120*/  ISETP.GT.U32.AND P4, PT, R15, R8, PT ;  /* 0x000000080f00720c */ /* 0x000fe20003f84070 */
[----:B------:R-:W-:Y:S02]  /*1130*/  IMAD.MOV.U32 R16, RZ, RZ, R10 ;  /* 0x000000ffff107224 */ /* 0x000fe400078e000a */
[----:B------:R-:W-:Y:S02]  /*1140*/  IMAD.MOV R9, RZ, RZ, -R5 ;  /* 0x000000ffff097224 */ /* 0x000fe400078e0a05 */
[----:B------:R-:W-:-:S04]  /*1150*/  IMAD.HI.U32 R5, R4, R11, RZ ;  /* 0x0000000b04057227 */ /* 0x000fc800078e00ff */
[----:B------:R-:W-:-:S04]  /*1160*/  IMAD.HI.U32 R10, R4, R16, RZ ;  /* 0x00000010040a7227 */ /* 0x000fc800078e00ff */
[----:B------:R-:W-:Y:S02]  /*1170*/  IMAD R9, R15, R9, R14 ;  /* 0x000000090f097224 */ /* 0x000fe400078e020e */
[----:B------:R-:W-:Y:S02]  /*1180*/  IMAD.MOV R14, RZ, RZ, -R5 ;  /* 0x000000ffff0e7224 */ /* 0x000fe400078e0a05 */
[----:B------:R-:W-:Y:S01]  /*1190*/  @!P2 IMAD.IADD R13, R13, 0x1, -R20 ;  /* 0x000000010d0da824 */ /* 0x000fe200078e0a14 */
[C---:B------:R-:W-:Y:S01]  /*11a0*/  ISETP.GT.U32.AND P2, PT, R15.reuse, R9, PT ;  /* 0x000000090f00720c */ /* 0x040fe20003f44070 */
[----:B------:R-:W-:Y:S02]  /*11b0*/  IMAD.MOV R17, RZ, RZ, -R10 ;  /* 0x000000ffff117224 */ /* 0x000fe400078e0a0a */
[----:B------:R-:W-:Y:S02]  /*11c0*/  IMAD R10, R15, R14, R11 ;  /* 0x0000000e0f0a7224 */ /* 0x000fe400078e020b */
[----:B------:R-:W-:-:S02]  /*11d0*/  IMAD.MOV.U32 R14, RZ, RZ, R13 ;  /* 0x000000ffff0e7224 */ /* 0x000fc400078e000d */
[----:B------:R-:W-:Y:S02]  /*11e0*/  IMAD R11, R15, R17, R16 ;  /* 0x000000110f0b7224 */ /* 0x000fe400078e0210 */
[----:B------:R-:W-:-:S04]  /*11f0*/  IMAD.HI.U32 R5, R4, R18, RZ ;  /* 0x0000001204057227 */ /* 0x000fc800078e00ff */
[----:B------:R-:W-:Y:S01]  /*1200*/  @!P0 IMAD.MOV R14, RZ, RZ, -R14 ;  /* 0x000000ffff0e8224 */ /* 0x000fe200078e0a0e */
[----:B------:R-:W-:Y:S01]  /*1210*/  @!P3 LOP3.LUT R14, RZ, R2, RZ, 0x33, !PT ;  /* 0x00000002ff0eb212 */ /* 0x000fe200078e33ff */
[----:B------:R-:W-:Y:S01]  /*1220*/  IMAD.HI.U32 R4, R4, R19, RZ ;  /* 0x0000001304047227 */ /* 0x000fe200078e00ff */
[C---:B------:R-:W-:Y:S02]  /*1230*/  ISETP.GT.U32.AND P0, PT, R15.reuse, R10, PT ;  /* 0x0000000a0f00720c */ /* 0x040fe40003f04070 */
[C---:B------:R-:W-:Y:S01]  /*1240*/  ISETP.GT.U32.AND P3, PT, R15.reuse, R11, PT ;  /* 0x0000000b0f00720c */ /* 0x040fe20003f64070 */
[----:B------:R-:W-:Y:S01]  /*1250*/  IMAD.MOV R5, RZ, RZ, -R5 ;  /* 0x000000ffff057224 */ /* 0x000fe200078e0a05 */
[----:B------:R-:W-:Y:S01]  /*1260*/  SHF.R.U32.HI R2, RZ, 0x5, R89 ;  /* 0x00000005ff027819 */ /* 0x000fe20000011659 */
[----:B------:R-:W-:Y:S02]  /*1270*/  IMAD.MOV R16, RZ, RZ, -R4 ;  /* 0x000000ffff107224 */ /* 0x000fe400078e0a04 */
[----:B------:R-:W-:Y:S01]  /*1280*/  IMAD R4, R15, R5, R18 ;  /* 0x000000050f047224 */ /* 0x000fe200078e0212 */
[----:B------:R-:W-:Y:S01]  /*1290*/  R2UR UR12, R2 ;  /* 0x00000000020c72ca */ /* 0x000fe200000e0000 */
[----:B------:R-:W-:Y:S01]  /*12a0*/  @!P6 IMAD.IADD R6, R6, 0x1, -R15 ;  /* 0x000000010606e824 */ /* 0x000fe200078e0a0f */
[----:B------:R-:W-:Y:S01]  /*12b0*/  SHF.R.S32.HI R2, RZ, 0x2, R89 ;  /* 0x00000002ff027819 */ /* 0x000fe20000011459 */
[--C-:B------:R-:W-:Y:S01]  /*12c0*/  @!P5 IMAD.IADD R7, R7, 0x1, -R15.reuse ;  /* 0x000000010707d824 */ /* 0x100fe200078e0a0f */
[C---:B------:R-:W-:Y:S01]  /*12d0*/  ISETP.GT.U32.AND P6, PT, R15.reuse, R4, PT ;  /* 0x000000040f00720c */ /* 0x040fe20003fc4070 */
[--C-:B------:R-:W-:Y:S01]  /*12e0*/  @!P4 IMAD.IADD R8, R8, 0x1, -R15.reuse ;  /* 0x000000010808c824 */ /* 0x100fe200078e0a0f */
[----:B------:R-:W-:Y:S01]  /*12f0*/  ISETP.GT.U32.AND P4, PT, R15, R6, PT ;  /* 0x000000060f00720c */ /* 0x000fe20003f84070 */
[--C-:B------:R-:W-:Y:S01]  /*1300*/  @!P2 IMAD.IADD R9, R9, 0x1, -R15.reuse ;  /* 0x000000010909a824 */ /* 0x100fe200078e0a0f */
[C---:B------:R-:W-:Y:S01]  /*1310*/  ISETP.GT.U32.AND P2, PT, R15.reuse, R7, PT ;  /* 0x000000070f00720c */ /* 0x040fe20003f44070 */
[--C-:B------:R-:W-:Y:S01]  /*1320*/  @!P0 IMAD.IADD R10, R10, 0x1, -R15.reuse ;  /* 0x000000010a0a8824 */ /* 0x100fe200078e0a0f */
[----:B------:R-:W-:Y:S01]  /*1330*/  ISETP.GT.U32.AND P0, PT, R15, R8, PT ;  /* 0x000000080f00720c */ /* 0x000fe20003f04070 */
[----:B------:R-:W-:Y:S01]  /*1340*/  @!P3 IMAD.IADD R11, R11, 0x1, -R15 ;  /* 0x000000010b0bb824 */ /* 0x000fe200078e0a0f */
[----:B------:R-:W-:Y:S01]  /*1350*/  ISETP.GE.AND P3, PT, R0, RZ, PT ;  /* 0x000000ff0000720c */ /* 0x000fe20003f66270 */
[----:B------:R-:W-:Y:S01]  /*1360*/  IMAD R13, R15, R16, R19 ;  /* 0x000000100f0d7224 */ /* 0x000fe200078e0213 */
[----:B------:R-:W-:Y:S01]  /*1370*/  SHF.R.S32.HI R5, RZ, 0x1f, R110 ;  /* 0x0000001fff057819 */ /* 0x000fe2000001146e */
[----:B------:R-:W-:Y:S01]  /*1380*/  IMAD.SHL.U32 R0, R89, 0x20, RZ ;  /* 0x0000002059007824 */ /* 0x000fe200078e00ff */
[----:B------:R-:W-:Y:S01]  /*1390*/  SGXT R2, R2, 0x1 ;  /* 0x000000010202781a */ /* 0x000fe20000000200 */
[--C-:B------:R-:W-:Y:S01]  /*13a0*/  @!P6 IMAD.IADD R4, R4, 0x1, -R15.reuse ;  /* 0x000000010404e824 */ /* 0x100fe200078e0a0f */
[----:B------:R-:W-:Y:S01]  /*13b0*/  ISETP.GT.U32.AND P5, PT, R15, R13, PT ;  /* 0x0000000d0f00720c */ /* 0x000fe20003fa4070 */
[--C-:B------:R-:W-:Y:S01]  /*13c0*/  @!P4 IMAD.IADD R6, R6, 0x1, -R15.reuse ;  /* 0x000000010606c824 */ /* 0x100fe200078e0a0f */
[----:B------:R-:W-:Y:S01]  /*13d0*/  ISETP.GE.AND P6, PT, R21, RZ, PT ;  /* 0x000000ff1500720c */ /* 0x000fe20003fc6270 */
[--C-:B------:R-:W-:Y:S01]  /*13e0*/  @!P2 IMAD.IADD R7, R7, 0x1, -R15.reuse ;  /* 0x000000010707a824 */ /* 0x100fe200078e0a0f */
[C---:B------:R-:W-:Y:S01]  /*13f0*/  ISETP.GT.U32.AND P4, PT, R15.reuse, R9, PT ;  /* 0x000000090f00720c */ /* 0x040fe20003f84070 */
[----:B------:R-:W-:Y:S01]  /*1400*/  @!P0 IMAD.IADD R8, R8, 0x1, -R15 ;  /* 0x0000000108088824 */ /* 0x000fe200078e0a0f */
[C---:B------:R-:W-:Y:S01]  /*1410*/  ISETP.GT.U32.AND P2, PT, R15.reuse, R10, PT ;  /* 0x0000000a0f00720c */ /* 0x040fe20003f44070 */
[----:B------:R-:W-:Y:S01]  /*1420*/  @!P3 IMAD.MOV R6, RZ, RZ, -R6 ;  /* 0x000000ffff06b224 */ /* 0x000fe200078e0a06 */
[----:B------:R-:W-:-:S02]  /*1430*/  ISETP.GT.U32.AND P0, PT, R15, R11, PT ;  /* 0x0000000b0f00720c */ /* 0x000fc40003f04070 */
[----:B------:R-:W-:Y:S02]  /*1440*/  ISETP.GT.U32.AND P3, PT, R15, R4, PT ;  /* 0x000000040f00720c */ /* 0x000fe40003f64070 */
[----:B------:R-:W-:Y:S01]  /*1450*/  LEA.HI R110, R5, R110, RZ, 0x5 ;  /* 0x0000006e056e7211 */ /* 0x000fe200078f28ff */
[----:B------:R-:W-:Y:S01]  /*1460*/  @!P5 IMAD.IADD R13, R13, 0x1, -R15 ;  /* 0x000000010d0dd824 */ /* 0x000fe200078e0a0f */
[----:B------:R-:W-:Y:S01]  /*1470*/  ISETP.GE.AND P5, PT, R22, RZ, PT ;  /* 0x000000ff1600720c */ /* 0x000fe20003fa6270 */
[----:B------:R-:W-:Y:S01]  /*1480*/  @!P6 IMAD.MOV R7, RZ, RZ, -R7 ;  /* 0x000000ffff07e224 */ /* 0x000fe200078e0a07 */
[----:B------:R-:W-:Y:S01]  /*1490*/  LOP3.LUT R5, R2, 0x90, RZ, 0xc0, !PT ;  /* 0x0000009002057812 */ /* 0x000fe200078ec0ff */
[--C-:B------:R-:W-:Y:S01]  /*14a0*/  @!P4 IMAD.IADD R9, R9, 0x1, -R15.reuse ;  /* 0x000000010909c824 */ /* 0x100fe200078e0a0f */
[----:B------:R-:W-:Y:S01]  /*14b0*/  ISETP.GT.U32.AND P6, PT, R15, R13, PT ;  /* 0x0000000d0f00720c */ /* 0x000fe20003fc4070 */
[--C-:B------:R-:W-:Y:S01]  /*14c0*/  @!P2 IMAD.IADD R10, R10, 0x1, -R15.reuse ;  /* 0x000000010a0aa824 */ /* 0x100fe200078e0a0f */
[----:B------:R-:W-:Y:S01]  /*14d0*/  ISETP.GE.AND P4, PT, R23, RZ, PT ;  /* 0x000000ff1700720c */ /* 0x000fe20003f86270 */
[--C-:B------:R-:W-:Y:S01]  /*14e0*/  @!P0 IMAD.IADD R11, R11, 0x1, -R15.reuse ;  /* 0x000000010b0b8824 */ /* 0x100fe200078e0a0f */
[----:B------:R-:W-:Y:S01]  /*14f0*/  ISETP.GE.AND P2, PT, R24, RZ, PT ;  /* 0x000000ff1800720c */ /* 0x000fe20003f46270 */
[--C-:B------:R-:W-:Y:S01]  /*1500*/  @!P3 IMAD.IADD R4, R4, 0x1, -R15.reuse ;  /* 0x000000010404b824 */ /* 0x100fe200078e0a0f */
[----:B------:R-:W-:Y:S01]  /*1510*/  ISETP.GE.AND P0, PT, R25, RZ, PT ;  /* 0x000000ff1900720c */ /* 0x000fe20003f06270 */
[----:B------:R-:W-:Y:S01]  /*1520*/  IMAD R2, R14, UR5, RZ ;  /* 0x000000050e027c24 */ /* 0x000fe2000f8e02ff */
[----:B------:R-:W-:Y:S01]  /*1530*/  ISETP.GE.AND P3, PT, R26, RZ, PT ;  /* 0x000000ff1a00720c */ /* 0x000fe20003f66270 */
[----:B------:R-:W-:Y:S01]  /*1540*/  @!P5 IMAD.MOV R8, RZ, RZ, -R8 ;  /* 0x000000ffff08d224 */ /* 0x000fe200078e0a08 */
[----:B----4-:R-:W-:Y:S01]  /*1550*/  LOP3.LUT R88, R5, 0x3f60, R0, 0xf8, !PT ;  /* 0x00003f6005587812 */ /* 0x010fe200078ef800 */
[----:B------:R-:W-:Y:S01]  /*1560*/  ULDC UR5, c[0x0][0x23c] ;  /* 0x00008f0000057ab9 */ /* 0x000fe20000000800 */
[----:B------:R-:W-:Y:S01]  /*1570*/  CS2R R24, SRZ ;  /* 0x0000000000187805 */ /* 0x000fe2000001ff00 */
[----:B------:R-:W-:Y:S01]  /*1580*/  @!P6 IMAD.IADD R13, R13, 0x1, -R15 ;  /* 0x000000010d0de824 */ /* 0x000fe200078e0a0f */
[----:B------:R-:W-:Y:S01]  /*1590*/  ISETP.NE.AND P6, PT, R3, RZ, PT ;  /* 0x000000ff0300720c */ /* 0x000fe20003fc5270 */
[----:B------:R-:W-:Y:S01]  /*15a0*/  @!P4 IMAD.MOV R9, RZ, RZ, -R9 ;  /* 0x000000ffff09c224 */ /* 0x000fe200078e0a09 */
[----:B------:R-:W-:Y:S01]  /*15b0*/  LOP3.LUT R3, RZ, R3, RZ, 0x33, !PT ;  /* 0x00000003ff037212 */ /* 0x000fe200078e33ff */
[----:B------:R-:W-:Y:S01]  /*15c0*/  @!P2 IMAD.MOV R10, RZ, RZ, -R10 ;  /* 0x000000ffff0aa224 */ /* 0x000fe200078e0a0a */
[----:B------:R-:W-:Y:S01]  /*15d0*/  STL [R1+0x108], R88 ;  /* 0x0001085801007387 */ /* 0x000fe20000100800 */
[----:B------:R-:W-:Y:S01]  /*15e0*/  @!P0 IMAD.MOV R11, RZ, RZ, -R11 ;  /* 0x000000ffff0b8224 */ /* 0x000fe200078e0a0b */
[C---:B------:R-:W-:Y:S01]  /*15f0*/  SEL R6, R3.reuse, R6, !P6 ;  /* 0x0000000603067207 */ /* 0x040fe20007000000 */
[----:B------:R-:W-:Y:S01]  /*1600*/  @!P3 IMAD.MOV R4, RZ, RZ, -R4 ;  /* 0x000000ffff04b224 */ /* 0x000fe200078e0a04 */
[C---:B------:R-:W-:Y:S01]  /*1610*/  SEL R7, R3.reuse, R7, !P6 ;  /* 0x0000000703077207 */ /* 0x040fe20007000000 */
[----:B------:R-:W-:Y:S01]  /*1620*/  @!P1 IMAD.MOV R13, RZ, RZ, -R13 ;  /* 0x000000ffff0d9224 */ /* 0x000fe200078e0a0d */
[C---:B------:R-:W-:Y:S01]  /*1630*/  SEL R8, R3.reuse, R8, !P6 ;  /* 0x0000000803087207 */ /* 0x040fe20007000000 */
[----:B------:R-:W-:Y:S01]  /*1640*/  IMAD R6, R6, UR4, RZ ;  /* 0x0000000406067c24 */ /* 0x000fe2000f8e02ff */
[----:B------:R-:W-:Y:S01]  /*1650*/  SEL R9, R3, R9, !P6 ;  /* 0x0000000903097207 */ /* 0x000fe20007000000 */
[----:B------:R-:W-:Y:S01]  /*1660*/  IMAD R7, R7, UR4, RZ ;  /* 0x0000000407077c24 */ /* 0x000fe2000f8e02ff */
        /* <DEDUP_REMOVED lines=8> */
[----:B------:R-:W-:Y:S01]  /*16f0*/  SHF.R.S32.HI R112, RZ, 0x1f, R6 ;  /* 0x0000001fff707819 */ /* 0x000fe20000011406 */
[----:B------:R-:W-:Y:S01]  /*1700*/  IMAD R4, R4, UR4, RZ ;  /* 0x0000000404047c24 */ /* 0x000fe2000f8e02ff */
[----:B------:R-:W-:Y:S01]  /*1710*/  IADD3 R113, P0, R6, UR14, RZ ;  /* 0x0000000e06717c10 */ /* 0x000fe2000ff1e0ff */
[----:B------:R-:W-:Y:S01]  /*1720*/  IMAD R3, R3, UR4, RZ ;  /* 0x0000000403037c24 */ /* 0x000fe2000f8e02ff */
[----:B------:R-:W-:Y:S01]  /*1730*/  UIADD3 UR4, UR8, 0x4000, URZ ;  /* 0x0000400008047890 */ /* 0x000fe2000fffe03f */
[----:B------:R-:W-:Y:S01]  /*1740*/  SHF.R.S32.HI R13, RZ, 0x7, R89 ;  /* 0x00000007ff0d7819 */ /* 0x000fe20000011459 */
[----:B------:R-:W-:Y:S01]  /*1750*/  USHF.L.U32 UR13, UR5, 0x5, URZ ;  /* 0x00000005050d7899 */ /* 0x000fe2000800063f */
[----:B------:R-:W-:Y:S01]  /*1760*/  SHF.R.S32.HI R124, RZ, 0x1f, R4 ;  /* 0x0000001fff7c7819 */ /* 0x000fe20000011404 */
[----:B------:R-:W-:Y:S01]  /*1770*/  USHF.R.U32.HI UR4, URZ, 0x4, UR4 ;  /* 0x000000043f047899 */ /* 0x000fe20008011604 */
[----:B------:R-:W-:-:S02]  /*1780*/  IADD3 R125, P1, R4, UR14, RZ ;  /* 0x0000000e047d7c10 */ /* 0x000fc4000ff3e0ff */
[----:B------:R-:W-:Y:S02]  /*1790*/  CS2R R26, SRZ ;  /* 0x00000000001a7805 */ /* 0x000fe4000001ff00 */
[----:B------:R-:W-:Y:S01]  /*17a0*/  IADD3.X R112, R112, UR15, RZ, P0, !PT ;  /* 0x0000000f70707c10 */ /* 0x000fe200087fe4ff */
[----:B------:R-:W-:Y:S01]  /*17b0*/  USGXT.U32 UR4, UR4, 0xe ;  /* 0x0000000e0404789a */ /* 0x000fe20008000000 */
[----:B------:R-:W-:Y:S02]  /*17c0*/  SHF.R.S32.HI R0, RZ, 0x1f, R3 ;  /* 0x0000001fff007819 */ /* 0x000fe40000011403 */
[----:B------:R-:W-:Y:S02]  /*17d0*/  IADD3 R4, P0, R3, UR14, RZ ;  /* 0x0000000e03047c10 */ /* 0x000fe4000ff1e0ff */
[----:B------:R-:W-:Y:S02]  /*17e0*/  SHF.R.S32.HI R114, RZ, 0x1f, R7 ;  /* 0x0000001fff727819 */ /* 0x000fe40000011407 */
[----:B------:R-:W-:Y:S01]  /*17f0*/  IADD3.X R0, R0, UR15, RZ, P0, !PT ;  /* 0x0000000f00007c10 */ /* 0x000fe200087fe4ff */
[----:B------:R0:W-:Y:S01]  /*1800*/  STL [R1+0x104], R4 ;  /* 0x0001040401007387 */ /* 0x0001e20000100800 */
[----:B------:R-:W-:Y:S01]  /*1810*/  IADD3 R115, P6, R7, UR14, RZ ;  /* 0x0000000e07737c10 */ /* 0x000fe2000ffde0ff */
[----:B------:R-:W-:Y:S01]  /*1820*/  UMOV UR18, UR4 ;  /* 0x0000000400127c82 */ /* 0x000fe20008000000 */
[----:B------:R-:W-:Y:S01]  /*1830*/  SGXT R13, R13, 0x1 ;  /* 0x000000010d0d781a */ /* 0x000fe20000000200 */
[----:B------:R1:W-:Y:S01]  /*1840*/  STL [R1+0x100], R0 ;  /* 0x0001000001007387 */ /* 0x0003e20000100800 */
[----:B------:R-:W-:-:S02]  /*1850*/  IADD3.X R114, R114, UR15, RZ, P6, !PT ;  /* 0x0000000f72727c10 */ /* 0x000fc4000b7fe4ff */
[----:B------:R-:W-:Y:S01]  /*1860*/  SHF.R.S32.HI R116, RZ, 0x1f, R8 ;  /* 0x0000001fff747819 */ /* 0x000fe20000011408 */
[----:B------:R2:W-:Y:S01]  /*1870*/  STL [R1], RZ ;  /* 0x000000ff01007387 */ /* 0x0005e20000100800 */
[----:B------:R-:W-:Y:S02]  /*1880*/  IADD3 R117, P5, R8, UR14, RZ ;  /* 0x0000000e08757c10 */ /* 0x000fe4000ffbe0ff */
[----:B0-----:R-:W-:Y:S01]  /*1890*/  LOP3.LUT R4, R89, 0x1f, RZ, 0xc0, !PT ;  /* 0x0000001f59047812 */ /* 0x001fe200078ec0ff */
[----:B------:R2:W-:Y:S01]  /*18a0*/  STL [R1+0x4], RZ ;  /* 0x000004ff01007387 */ /* 0x0005e20000100800 */
[----:B------:R-:W-:Y:S02]  /*18b0*/  SHF.R.S32.HI R118, RZ, 0x1f, R9 ;  /* 0x0000001fff767819 */ /* 0x000fe40000011409 */
[----:B------:R-:W-:Y:S01]  /*18c0*/  IADD3 R119, P4, R9, UR14, RZ ;  /* 0x0000000e09777c10 */ /* 0x000fe2000ff9e0ff */
[----:B------:R2:W-:Y:S01]  /*18d0*/  STL [R1+0x8], RZ ;  /* 0x000008ff01007387 */ /* 0x0005e20000100800 */
[----:B------:R-:W-:Y:S01]  /*18e0*/  IMAD R4, R4, UR5, RZ ;  /* 0x0000000504047c24 */ /* 0x000fe2000f8e02ff */
[----:B------:R-:W-:-:S02]  /*18f0*/  SHF.R.S32.HI R120, RZ, 0x1f, R10 ;  /* 0x0000001fff787819 */ /* 0x000fc4000001140a */
[----:B------:R2:W-:Y:S01]  /*1900*/  STL [R1+0xc], RZ ;  /* 0x00000cff01007387 */ /* 0x0005e20000100800 */
[----:B------:R-:W-:Y:S02]  /*1910*/  IADD3 R121, P3, R10, UR14, RZ ;  /* 0x0000000e0a797c10 */ /* 0x000fe4000ff7e0ff */
[----:B------:R-:W-:Y:S01]  /*1920*/  SHF.R.S32.HI R5, RZ, 0x1f, R4 ;  /* 0x0000001fff057819 */ /* 0x000fe20000011404 */
[----:B------:R2:W-:Y:S01]  /*1930*/  STL [R1+0x10], RZ ;  /* 0x000010ff01007387 */ /* 0x0005e20000100800 */
[----:B------:R-:W-:Y:S02]  /*1940*/  LOP3.LUT R4, R88, 0x10, RZ, 0x3c, !PT ;  /* 0x0000001058047812 */ /* 0x000fe400078e3cff */
[----:B------:R-:W-:Y:S01]  /*1950*/  SHF.R.S32.HI R122, RZ, 0x1f, R11 ;  /* 0x0000001fff7a7819 */ /* 0x000fe2000001140b */
[----:B------:R2:W-:Y:S01]  /*1960*/  STL [R1+0x14], RZ ;  /* 0x000014ff01007387 */ /* 0x0005e20000100800 */
[----:B------:R-:W-:Y:S01]  /*1970*/  IADD3 R123, P2, R11, UR14, RZ ;  /* 0x0000000e0b7b7c10 */ /* 0x000fe2000ff5e0ff */
[----:B------:R-:W-:Y:S01]  /*1980*/  USHF.R.S32.HI UR14, URZ, 0x1f, UR13 ;  /* 0x0000001f3f0e7899 */ /* 0x000fe2000801140d */
[----:B------:R-:W-:Y:S01]  /*1990*/  IADD3 R3, P6, R2, UR6, RZ ;  /* 0x0000000602037c10 */ /* 0x000fe2000ffde0ff */
[----:B------:R2:W-:Y:S01]  /*19a0*/  STL [R1+0x18], RZ ;  /* 0x000018ff01007387 */ /* 0x0005e20000100800 */
[----:B------:R-:W-:Y:S01]  /*19b0*/  LOP3.LUT R13, R13, 0x90, RZ, 0xc0, !PT ;  /* 0x000000900d0d7812 */ /* 0x000fe200078ec0ff */
[----:B------:R-:W-:Y:S01]  /*19c0*/  ULDC UR6, c[0x0][0x230] ;  /* 0x00008c0000067ab9 */ /* 0x000fe20000000800 */
[----:B------:R-:W-:Y:S01]  /*19d0*/  IADD3.X R116, R116, UR15, RZ, P5, !PT ;  /* 0x0000000f74747c10 */ /* 0x000fe2000affe4ff */
[----:B------:R2:W-:Y:S01]  /*19e0*/  STL [R1+0x1c], RZ ;  /* 0x00001cff01007387 */ /* 0x0005e20000100800 */
[----:B------:R-:W-:Y:S01]  /*19f0*/  IADD3.X R118, R118, UR15, RZ, P4, !PT ;  /* 0x0000000f76767c10 */ /* 0x000fe2000a7fe4ff */
[----:B-1----:R-:W-:Y:S01]  /*1a00*/  IMAD.U32 R0, RZ, RZ, UR6 ;  /* 0x00000006ff007e24 */ /* 0x002fe2000f8e00ff */
[----:B------:R-:W-:Y:S01]  /*1a10*/  IADD3.X R120, R120, UR15, RZ, P3, !PT ;  /* 0x0000000f78787c10 */ /* 0x000fe20009ffe4ff */
[----:B------:R2:W-:Y:S01]  /*1a20*/  STL [R1+0x20], RZ ;  /* 0x000020ff01007387 */ /* 0x0005e20000100800 */
[----:B------:R-:W-:-:S02]  /*1a30*/  IADD3.X R122, R122, UR15, RZ, P2, !PT ;  /* 0x0000000f7a7a7c10 */ /* 0x000fc400097fe4ff */
[----:B------:R-:W-:Y:S01]  /*1a40*/  IADD3.X R124, R124, UR15, RZ, P1, !PT ;  /* 0x0000000f7c7c7c10 */ /* 0x000fe20008ffe4ff */
[----:B------:R2:W-:Y:S01]  /*1a50*/  STL [R1+0x24], RZ ;  /* 0x000024ff01007387 */ /* 0x0005e20000100800 */
[----:B------:R-:W-:Y:S02]  /*1a60*/  LEA.HI.X.SX32 R2, R2, UR7, 0x1, P6 ;  /* 0x0000000702027c11 */ /* 0x000fe4000b0f0eff */
[----:B------:R-:W-:Y:S01]  /*1a70*/  SHF.R.S32.HI R110, RZ, 0x5, R110 ;  /* 0x00000005ff6e7819 */ /* 0x000fe2000001146e */
[----:B------:R2:W-:Y:S01]  /*1a80*/  STL [R1+0x28], RZ ;  /* 0x000028ff01007387 */ /* 0x0005e20000100800 */
[----:B------:R-:W-:-:S03]  /*1a90*/  LOP3.LUT R13, R13, 0x17f, R89, 0x78, !PT ;  /* 0x0000017f0d0d7812 */ /* 0x000fc600078e7859 */
[----:B------:R2:W-:Y:S04]  /*1aa0*/  STL [R1+0x2c], RZ ;  /* 0x00002cff01007387 */ /* 0x0005e80000100800 */
        /* <DEDUP_REMOVED lines=52> */
[----:B------:R2:W-:Y:S02]  /*1df0*/  STL [R1+0x110], R4 ;  /* 0x0001100401007387 */ /* 0x0005e40000100800 */
.L_x_1:
[----:B------:R-:W0:Y:S01]  /*1e00*/  LDC R6, c[0x0][0x238] ;  /* 0x00008e00ff067b82 */ /* 0x000e220000000800 */
[----:B------:R1:W-:Y:S01]  /*1e10*/  STL.64 [R1+0x218], R86 ;  /* 0x0002185601007387 */ /* 0x0003e20000100a00 */
[C---:B------:R-:W-:Y:S01]  /*1e20*/  ISETP.GT.AND P3, PT, R0.reuse, 0x1, PT ;  /* 0x000000010000780c */ /* 0x040fe20003f64270 */
[----:B------:R-:W-:Y:S01]  /*1e30*/  ULDC UR4, c[0x0][0x23c] ;  /* 0x00008f0000047ab9 */ /* 0x000fe20000000800 */
[----:B--2---:R-:W-:Y:S01]  /*1e40*/  IADD3 R4, P0, R3, UR9, RZ ;  /* 0x0000000903047c10 */ /* 0x004fe2000ff1e0ff */
[----:B------:R0:W-:Y:S01]  /*1e50*/  STL.64 [R1+0x210], R84 ;  /* 0x0002105401007387 */ /* 0x0001e20000100a00 */
[----:B------:R-:W-:Y:S01]  /*1e60*/  PRMT R111, RZ, 0x7610, R111 ;  /* 0x00007610ff6f7816 */ /* 0x000fe2000000006f */
[----:B------:R-:W-:Y:S01]  /*1e70*/  ULDC UR6, c[0x0][0x23c] ;  /* 0x00008f0000067ab9 */ /* 0x000fe20000000800 */
[C---:B------:R-:W-:Y:S01]  /*1e80*/  ISETP.GT.AND P4, PT, R0.reuse, 0x2, PT ;  /* 0x000000020000780c */ /* 0x040fe20003f84270 */
[----:B------:R-:W-:Y:S01]  /*1e90*/  STL.64 [R1+0x208], R82 ;  /* 0x0002085201007387 */ /* 0x000fe20000100a00 */
[----:B------:R-:W-:Y:S01]  /*1ea0*/  ISETP.GT.AND P1, PT, R0, 0x3, PT ;  /* 0x000000030000780c */ /* 0x000fe20003f24270 */
[----:B-1----:R-:W1:Y:S01]  /*1eb0*/  LDC R87, c[0x0][0x238] ;  /* 0x00008e00ff577b82 */ /* 0x002e620000000800 */
[----:B------:R-:W-:Y:S01]  /*1ec0*/  PRMT R109, RZ, 0x7610, R109 ;  /* 0x00007610ff6d7816 */ /* 0x000fe2000000006d */
[----:B------:R-:W-:Y:S01]  /*1ed0*/  STL.64 [R1+0x200], R80 ;  /* 0x0002005001007387 */ /* 0x000fe20000100a00 */
[----:B------:R-:W-:-:S02]  /*1ee0*/  PRMT R14, RZ, 0x7610, R14 ;  /* 0x00007610ff0e7816 */ /* 0x000fc4000000000e */
[----:B------:R-:W-:Y:S01]  /*1ef0*/  PRMT R108, RZ, 0x7610, R108 ;  /* 0x00007610ff6c7816 */ /* 0x000fe2000000006c */
[----:B------:R-:W-:Y:S01]  /*1f00*/  STL.64 [R1+0x1f8], R78 ;  /* 0x0001f84e01007387 */ /* 0x000fe20000100a00 */
[----:B------:R-:W-:Y:S02]  /*1f10*/  PRMT R107, RZ, 0x7610, R107 ;  /* 0x00007610ff6b7816 */ /* 0x000fe4000000006b */
[----:B------:R-:W-:Y:S01]  /*1f20*/  PRMT R106, RZ, 0x7610, R106 ;  /* 0x00007610ff6a7816 */ /* 0x000fe2000000006a */
[----:B------:R-:W-:Y:S01]  /*1f30*/  STL.64 [R1+0x1f0], R76 ;  /* 0x0001f04c01007387 */ /* 0x000fe20000100a00 */
[C---:B0-----:R-:W-:Y:S02]  /*1f40*/  IMAD.SHL.U32 R85, R6.reuse, 0x2, RZ ;  /* 0x0000000206557824 */ /* 0x041fe400078e00ff */
[----:B------:R-:W-:Y:S01]  /*1f50*/  IMAD R86, R6, 0x3, RZ ;  /* 0x0000000306567824 */ /* 0x000fe200078e02ff */
[----:B------:R-:W-:Y:S02]  /*1f60*/  STL.64 [R1+0x1e8], R74 ;  /* 0x0001e84a01007387 */ /* 0x000fe40000100a00 */
[----:B------:R-:W-:-:S02]  /*1f70*/  IADD3 R6, P2, R85, R3, RZ ;  /* 0x0000000355067210 */ /* 0x000fc40007f5e0ff */
[----:B------:R-:W-:Y:S02]  /*1f80*/  STL.64 [R1+0x1e0], R72 ;  /* 0x0001e04801007387 */ /* 0x000fe40000100a00 */
[-C--:B------:R-:W-:Y:S02]  /*1f90*/  LEA.HI.X.SX32 R7, R85, R2.reuse, 0x1, P2 ;  /* 0x0000000255077211 */ /* 0x080fe400010f0eff */
[----:B------:R-:W0:Y:S01]  /*1fa0*/  LDC R85, c[0x0][0x238] ;  /* 0x00008e00ff557b82 */ /* 0x000e220000000800 */
[----:B------:R-:W-:Y:S01]  /*1fb0*/  STL.64 [R1+0x1d8], R70 ;  /* 0x0001d84601007387 */ /* 0x000fe20000100a00 */
[----:B-1----:R-:W-:-:S03]  /*1fc0*/  LEA.HI.X.SX32 R5, R87, R2, 0x1, P0 ;  /* 0x0000000257057211 */ /* 0x002fc600000f0eff */
[----:B------:R-:W2:Y:S04]  /*1fd0*/  @P4 LDG.E.U8 R109, desc[UR10][R6.64] ;  /* 0x0000000a066d4981 */ /* 0x000ea8000c1e1100 */
[----:B------:R1:W3:Y:S04]  /*1fe0*/  @P3 LDG.E.U8 R111, desc[UR10][R4.64] ;  /* 0x0000000a046f3981 */ /* 0x0002e8000c1e1100 */
[----:B------:R-:W-:Y:S01]  /*1ff0*/  STL.64 [R1+0x1d0], R68 ;  /* 0x0001d04401007387 */ /* 0x000fe20000100a00 */
[----:B-1----:R-:W-:-:S03]  /*2000*/  IADD3 R4, P0, R86, R3, RZ ;  /* 0x0000000356047210 */ /* 0x002fc60007f1e0ff */
[----:B------:R-:W-:Y:S01]  /*2010*/  STL.64 [R1+0x1c8], R66 ;  /* 0x0001c84201007387 */ /* 0x000fe20000100a00 */
[-C--:B------:R-:W-:Y:S01]  /*2020*/  LEA.HI.X.SX32 R5, R86, R2.reuse, 0x1, P0 ;  /* 0x0000000256057211 */ /* 0x080fe200000f0eff */
[C---:B0-----:R-:W-:Y:S01]  /*2030*/  IMAD.SHL.U32 R86, R85.reuse, 0x4, RZ ;  /* 0x0000000455567824 */ /* 0x041fe200078e00ff */
[----:B------:R-:W-:Y:S01]  /*2040*/  ISETP.GT.AND P3, PT, R0, 0x4, PT ;  /* 0x000000040000780c */ /* 0x000fe20003f64270 */
[----:B------:R-:W-:Y:S03]  /*2050*/  STL.64 [R1+0x1c0], R64 ;  /* 0x0001c04001007387 */ /* 0x000fe60000100a00 */
[C---:B------:R-:W-:Y:S01]  /*2060*/  IADD3 R6, P2, R86.reuse, R3, RZ ;  /* 0x0000000356067210 */ /* 0x040fe20007f5e0ff */
[----:B------:R-:W-:Y:S01]  /*2070*/  IMAD R85, R85, 0x5, RZ ;  /* 0x0000000555557824 */ /* 0x000fe200078e02ff */
[----:B------:R0:W4:Y:S02]  /*2080*/  @P1 LDG.E.U8 R14, desc[UR10][R4.64] ;  /* 0x0000000a040e1981 */ /* 0x000124000c1e1100 */
[----:B------:R-:W-:-:S02]  /*2090*/  LEA.HI.X.SX32 R7, R86, R2, 0x1, P2 ;  /* 0x0000000256077211 */ /* 0x000fc400010f0eff */
[----:B------:R-:W1:Y:S01]  /*20a0*/  LDC R86, c[0x0][0x238] ;  /* 0x00008e00ff567b82 */ /* 0x000e620000000800 */
[----:B------:R-:W-:Y:S01]  /*20b0*/  ISETP.GT.AND P0, PT, R0, 0x5, PT ;  /* 0x000000050000780c */ /* 0x000fe20003f04270 */
[----:B------:R-:W-:Y:S01]  /*20c0*/  STL.64 [R1+0x1b8], R62 ;  /* 0x0001b83e01007387 */ /* 0x000fe20000100a00 */
[----:B0-----:R-:W-:-:S03]  /*20d0*/  IADD3 R4, P1, R85, R3, RZ ;  /* 0x0000000355047210 */ /* 0x001fc60007f3e0ff */
[----:B------:R0:W3:Y:S01]  /*20e0*/  @P3 LDG.E.U8 R108, desc[UR10][R6.64] ;  /* 0x0000000a066c3981 */ /* 0x0000e2000c1e1100 */
[----:B------:R-:W-:-:S03]  /*20f0*/  LEA.HI.X.SX32 R5, R85, R2, 0x1, P1 ;  /* 0x0000000255057211 */ /* 0x000fc600008f0eff */
[----:B------:R-:W-:Y:S01]  /*2100*/  STL.64 [R1+0x1b0], R60 ;  /* 0x0001b03c01007387 */ /* 0x000fe20000100a00 */
[----:B------:R-:W-:-:S03]  /*2110*/  ISETP.GT.AND P2, PT, R0, 0x6, PT ;  /* 0x000000060000780c */ /* 0x000fc60003f44270 */
[----:B------:R0:W3:Y:S04]  /*2120*/  @P0 LDG.E.U8 R107, desc[UR10][R4.64] ;  /* 0x0000000a046b0981 */ /* 0x0000e8000c1e1100 */
[----:B------:R-:W-:Y:S04]  /*2130*/  STL.64 [R1+0x1a8], R58 ;  /* 0x0001a83a01007387 */ /* 0x000fe80000100a00 */
[----:B------:R-:W-:Y:S01]  /*2140*/  STL.64 [R1+0x1a0], R56 ;  /* 0x0001a03801007387 */ /* 0x000fe20000100a00 */
[----:B-1----:R-:W-:-:S03]  /*2150*/  IMAD R85, R86, 0x6, RZ ;  /* 0x0000000656557824 */ /* 0x002fc600078e02ff */
[----:B------:R-:W-:Y:S02]  /*2160*/  STL.64 [R1+0x198], R54 ;  /* 0x0001983601007387 */ /* 0x000fe40000100a00 */
[CC--:B0-----:R-:W-:Y:S01]  /*2170*/  IADD3 R6, P4, R85.reuse, R3.reuse, RZ ;  /* 0x0000000355067210 */ /* 0x0c1fe20007f9e0ff */
[----:B------:R-:W-:Y:S01]  /*2180*/  IMAD R86, R86, 0x7, RZ ;  /* 0x0000000756567824 */ /* 0x000fe200078e02ff */
[----:B------:R-:W-:Y:S02]  /*2190*/  STL.64 [R1+0x190], R52 ;  /* 0x0001903401007387 */ /* 0x000fe40000100a00 */
[-C--:B------:R-:W-:Y:S02]  /*21a0*/  LEA.HI.X.SX32 R7, R85, R2.reuse, 0x1, P4 ;  /* 0x0000000255077211 */ /* 0x080fe400020f0eff */
[----:B------:R-:W0:Y:S01]  /*21b0*/  LDC R85, c[0x0][0x238] ;  /* 0x00008e00ff557b82 */ /* 0x000e220000000800 */
[C---:B------:R-:W-:Y:S01]  /*21c0*/  IADD3 R4, P3, R86.reuse, R3, RZ ;  /* 0x0000000356047210 */ /* 0x040fe20007f7e0ff */
[----:B------:R-:W-:Y:S03]  /*21d0*/  STL.64 [R1+0x188], R50 ;  /* 0x0001883201007387 */ /* 0x000fe60000100a00 */
[----:B------:R-:W-:Y:S01]  /*21e0*/  LEA.HI.X.SX32 R5, R86, R2, 0x1, P3 ;  /* 0x0000000256057211 */ /* 0x000fe200018f0eff */
[----:B------:R1:W3:Y:S04]  /*21f0*/  @P2 LDG.E.U8 R106, desc[UR10][R6.64] ;  /* 0x0000000a066a2981 */ /* 0x0002e8000c1e1100 */
[----:B------:R-:W-:Y:S04]  /*2200*/  STL.64 [R1+0x180], R48 ;  /* 0x0001803001007387 */ /* 0x000fe80000100a00 */
[----:B------:R-:W-:Y:S04]  /*2210*/  STL.64 [R1+0x178], R46 ;  /* 0x0001782e01007387 */ /* 0x000fe80000100a00 */
[----:B------:R-:W-:Y:S04]  /*2220*/  STL.64 [R1+0x170], R44 ;  /* 0x0001702c01007387 */ /* 0x000fe80000100a00 */
[----:B------:R-:W-:Y:S01]  /*2230*/  STL.64 [R1+0x168], R42 ;  /* 0x0001682a01007387 */ /* 0x000fe20000100a00 */
[----:B0-----:R-:W-:-:S03]  /*2240*/  IMAD.SHL.U32 R86, R85, 0x8, RZ ;  /* 0x0000000855567824 */ /* 0x001fc600078e00ff */
[----:B------:R-:W-:Y:S02]  /*2250*/  STL.64 [R1+0x160], R40 ;  /* 0x0001602801007387 */ /* 0x000fe40000100a00 */
[C---:B-1----:R-:W-:Y:S02]  /*2260*/  IADD3 R6, P4, R86.reuse, R3, RZ ;  /* 0x0000000356067210 */ /* 0x042fe40007f9e0ff */
[----:B------:R-:W-:Y:S02]  /*2270*/  STL.64 [R1+0x158], R38 ;  /* 0x0001582601007387 */ /* 0x000fe40000100a00 */
[----:B------:R-:W-:Y:S02]  /*2280*/  LEA.HI.X.SX32 R7, R86, R2, 0x1, P4 ;  /* 0x0000000256077211 */ /* 0x000fe400020f0eff */
[----:B------:R-:W-:Y:S01]  /*2290*/  STL.64 [R1+0x150], R36 ;  /* 0x0001502401007387 */ /* 0x000fe20000100a00 */
[----:B------:R-:W0:Y:S03]  /*22a0*/  LDC R86, c[0x0][0x238] ;  /* 0x00008e00ff567b82 */ /* 0x000e260000000800 */
[----:B------:R-:W-:Y:S01]  /*22b0*/  STL.64 [R1+0x148], R34 ;  /* 0x0001482201007387 */ /* 0x000fe20000100a00 */
[----:B------:R-:W-:-:S03]  /*22c0*/  ISETP.GT.AND P1, PT, R0, 0x7, PT ;  /* 0x000000070000780c */ /* 0x000fc60003f24270 */
[----:B------:R-:W-:Y:S04]  /*22d0*/  STL.64 [R1+0x140], R32 ;  /* 0x0001402001007387 */ /* 0x000fe80000100a00 */
[----:B------:R-:W-:Y:S04]  /*22e0*/  STL.64 [R1+0x138], R30 ;  /* 0x0001381e01007387 */ /* 0x000fe80000100a00 */
[----:B------:R-:W-:Y:S04]  /*22f0*/  STL.64 [R1+0x130], R28 ;  /* 0x0001301c01007387 */ /* 0x000fe80000100a00 */
[----:B------:R-:W-:Y:S04]  /*2300*/  STL.64 [R1+0x128], R26 ;  /* 0x0001281a01007387 */ /* 0x000fe80000100a00 */
[----:B------:R0:W-:Y:S04]  /*2310*/  STL.64 [R1+0x120], R24 ;  /* 0x0001201801007387 */ /* 0x0001e80000100a00 */
[----:B-----5:R1:W-:Y:S01]  /*2320*/  STL [R1+0x114], R12 ;  /* 0x0001140c01007387 */ /* 0x0203e20000100800 */
[----:B------:R-:W-:Y:S01]  /*2330*/  PRMT R105, RZ, 0x7610, R105 ;  /* 0x00007610ff697816 */ /* 0x000fe20000000069 */
[----:B------:R-:W-:Y:S01]  /*2340*/  IMAD R85, R85, 0x9, RZ ;  /* 0x0000000955557824 */ /* 0x000fe200078e02ff */
[----:B------:R-:W-:-:S02]  /*2350*/  ISETP.GT.AND P0, PT, R0, 0x8, PT ;  /* 0x000000080000780c */ /* 0x000fc40003f04270 */
[----:B------:R-:W-:Y:S02]  /*2360*/  ISETP.GT.AND P2, PT, R0, 0x9, PT ;  /* 0x000000090000780c */ /* 0x000fe40003f44270 */
[----:B------:R1:W3:Y:S01]  /*2370*/  @P1 LDG.E.U8 R105, desc[UR10][R4.64] ;  /* 0x0000000a04691981 */ /* 0x0002e2000c1e1100 */
[C---:B0-----:R-:W-:Y:S02]  /*2380*/  IMAD R24, R86.reuse, 0xa, RZ ;  /* 0x0000000a56187824 */ /* 0x041fe400078e02ff */
[----:B-1----:R-:W-:Y:S02]  /*2390*/  IMAD R12, R86, 0xb, RZ ;  /* 0x0000000b560c7824 */ /* 0x002fe400078e02ff */
[----:B------:R-:W0:Y:S01]  /*23a0*/  LDC R86, c[0x0][0x238] ;  /* 0x00008e00ff567b82 */ /* 0x000e220000000800 */
[----:B------:R-:W-:Y:S02]  /*23b0*/  PRMT R104, RZ, 0x7610, R104 ;  /* 0x00007610ff687816 */ /* 0x000fe40000000068 */
[----:B------:R-:W-:-:S02]  /*23c0*/  IADD3 R4, P3, R85, R3, RZ ;  /* 0x0000000355047210 */ /* 0x000fc40007f7e0ff */
[----:B------:R-:W-:Y:S02]  /*23d0*/  PRMT R103, RZ, 0x7610, R103 ;  /* 0x00007610ff677816 */ /* 0x000fe40000000067 */
[----:B------:R1:W3:Y:S01]  /*23e0*/  @P0 LDG.E.U8 R104, desc[UR10][R6.64] ;  /* 0x0000000a06680981 */ /* 0x0002e2000c1e1100 */
[----:B------:R-:W-:-:S05]  /*23f0*/  LEA.HI.X.SX32 R5, R85, R2, 0x1, P3 ;  /* 0x0000000255057211 */ /* 0x000fca00018f0eff */
[----:B------:R1:W3:Y:S02]  /*2400*/  @P2 LDG.E.U8 R103, desc[UR10][R4.64] ;  /* 0x0000000a04672981 */ /* 0x0002e4000c1e1100 */
[-C--:B-1----:R-:W-:Y:S02]  /*2410*/  IADD3 R6, P4, R24, R3.reuse, RZ ;  /* 0x0000000318067210 */ /* 0x082fe40007f9e0ff */
[----:B------:R-:W-:Y:S02]  /*2420*/  IADD3 R4, P3, R12, R3, RZ ;  /* 0x000000030c047210 */ /* 0x000fe40007f7e0ff */
[-C--:B------:R-:W-:Y:S01]  /*2430*/  LEA.HI.X.SX32 R7, R24, R2.reuse, 0x1, P4 ;  /* 0x0000000218077211 */ /* 0x080fe200020f0eff */
[----:B0-----:R-:W-:Y:S01]  /*2440*/  IMAD R24, R86, 0xc, RZ ;  /* 0x0000000c56187824 */ /* 0x001fe200078e02ff */
[----:B------:R-:W-:Y:S01]  /*2450*/  LEA.HI.X.SX32 R5, R12, R2, 0x1, P3 ;  /* 0x000000020c057211 */ /* 0x000fe200018f0eff */
[----:B------:R-:W-:Y:S02]  /*2460*/  IMAD R12, R86, 0xd, RZ ;  /* 0x0000000d560c7824 */ /* 0x000fe400078e02ff */
[----:B------:R-:W0:Y:S01]  /*2470*/  LDC R86, c[0x0][0x238] ;  /* 0x00008e00ff567b82 */ /* 0x000e220000000800 */
[----:B------:R-:W-:-:S02]  /*2480*/  ISETP.GT.AND P1, PT, R0, 0xa, PT ;  /* 0x0000000a0000780c */ /* 0x000fc40003f24270 */
[----:B------:R-:W-:Y:S02]  /*2490*/  ISETP.GT.AND P0, PT, R0, 0xb, PT ;  /* 0x0000000b0000780c */ /* 0x000fe40003f04270 */
[----:B------:R-:W-:Y:S02]  /*24a0*/  PRMT R102, RZ, 0x7610, R102 ;  /* 0x00007610ff667816 */ /* 0x000fe40000000066 */
[----:B------:R-:W-:-:S07]  /*24b0*/  PRMT R101, RZ, 0x7610, R101 ;  /* 0x00007610ff657816 */ /* 0x000fce0000000065 */
[----:B------:R1:W3:Y:S04]  /*24c0*/  @P1 LDG.E.U8 R102, desc[UR10][R6.64] ;  /* 0x0000000a06661981 */ /* 0x0002e8000c1e1100 */
[----:B------:R2:W3:Y:S01]  /*24d0*/  @P0 LDG.E.U8 R101, desc[UR10][R4.64] ;  /* 0x0000000a04650981 */ /* 0x0004e2000c1e1100 */
[-C--:B-1----:R-:W-:Y:S02]  /*24e0*/  IADD3 R6, P4, R24, R3.reuse, RZ ;  /* 0x0000000318067210 */ /* 0x082fe40007f9e0ff */
[----:B--2---:R-:W-:Y:S02]  /*24f0*/  IADD3 R4, P3, R12, R3, RZ ;  /* 0x000000030c047210 */ /* 0x004fe40007f7e0ff */
[-C--:B------:R-:W-:Y:S01]  /*2500*/  LEA.HI.X.SX32 R7, R24, R2.reuse, 0x1, P4 ;  /* 0x0000000218077211 */ /* 0x080fe200020f0eff */
[----:B0-----:R-:W-:Y:S01]  /*2510*/  IMAD R24, R86, 0xe, RZ ;  /* 0x0000000e56187824 */ /* 0x001fe200078e02ff */
[----:B------:R-:W-:Y:S01]  /*2520*/  LEA.HI.X.SX32 R5, R12, R2, 0x1, P3 ;  /* 0x000000020c057211 */ /* 0x000fe200018f0eff */
[----:B------:R-:W-:-:S02]  /*2530*/  IMAD R12, R86, 0xf, RZ ;  /* 0x0000000f560c7824 */ /* 0x000fc400078e02ff */
[----:B------:R-:W0:Y:S01]  /*2540*/  LDC R86, c[0x0][0x238] ;  /* 0x00008e00ff567b82 */ /* 0x000e220000000800 */
[C---:B------:R-:W-:Y:S02]  /*2550*/  ISETP.GT.AND P2, PT, R0.reuse, 0xc, PT ;  /* 0x0000000c0000780c */ /* 0x040fe40003f44270 */
[----:B------:R-:W-:Y:S02]  /*2560*/  ISETP.GT.AND P1, PT, R0, 0xd, PT ;  /* 0x0000000d0000780c */ /* 0x000fe40003f24270 */
[----:B------:R-:W-:Y:S02]  /*2570*/  PRMT R100, RZ, 0x7610, R100 ;  /* 0x00007610ff647816 */ /* 0x000fe40000000064 */
[----:B------:R-:W-:-:S07]  /*2580*/  PRMT R99, RZ, 0x7610, R99 ;  /* 0x00007610ff637816 */ /* 0x000fce0000000063 */
[----:B------:R1:W2:Y:S04]  /*2590*/  @P2 LDG.E.U8 R100, desc[UR10][R6.64] ;  /* 0x0000000a06642981 */ /* 0x0002a8000c1e1100 */
[----:B------:R4:W2:Y:S01]  /*25a0*/  @P1 LDG.E.U8 R99, desc[UR10][R4.64] ;  /* 0x0000000a04631981 */ /* 0x0008a2000c1e1100 */
[-C--:B-1----:R-:W-:Y:S02]  /*25b0*/  IADD3 R6, P4, R24, R3.reuse, RZ ;  /* 0x0000000318067210 */ /* 0x082fe40007f9e0ff */
[----:B----4-:R-:W-:Y:S02]  /*25c0*/  IADD3 R4, P3, R12, R3, RZ ;  /* 0x000000030c047210 */ /* 0x010fe40007f7e0ff */
[-C--:B------:R-:W-:Y:S01]  /*25d0*/  LEA.HI.X.SX32 R7, R24, R2.reuse, 0x1, P4 ;  /* 0x0000000218077211 */ /* 0x080fe200020f0eff */
[----:B0-----:R-:W-:Y:S01]  /*25e0*/  IMAD.SHL.U32 R24, R86, 0x10, RZ ;  /* 0x0000001056187824 */ /* 0x001fe200078e00ff */
[----:B------:R-:W-:Y:S01]  /*25f0*/  LEA.HI.X.SX32 R5, R12, R2, 0x1, P3 ;  /* 0x000000020c057211 */ /* 0x000fe200018f0eff */
[----:B------:R-:W-:-:S02]  /*2600*/  IMAD R12, R86, 0x11, RZ ;  /* 0x00000011560c7824 */ /* 0x000fc400078e02ff */
[----:B------:R-:W0:Y:S01]  /*2610*/  LDC R86, c[0x0][0x238] ;  /* 0x00008e00ff567b82 */ /* 0x000e220000000800 */
[C---:B------:R-:W-:Y:S02]  /*2620*/  ISETP.GT.AND P0, PT, R0.reuse, 0xe, PT ;  /* 0x0000000e0000780c */ /* 0x040fe40003f04270 */
[----:B------:R-:W-:Y:S02]  /*2630*/  ISETP.GT.AND P2, PT, R0, 0xf, PT ;  /* 0x0000000f0000780c */ /* 0x000fe40003f44270 */
[----:B------:R-:W-:Y:S02]  /*2640*/  PRMT R98, RZ, 0x7610, R98 ;  /* 0x00007610ff627816 */ /* 0x000fe40000000062 */
[----:B------:R-:W-:-:S07]  /*2650*/  PRMT R97, RZ, 0x7610, R97 ;  /* 0x00007610ff617816 */ /* 0x000fce0000000061 */
[----:B------:R1:W4:Y:S04]  /*2660*/  @P0 LDG.E.U8 R98, desc[UR10][R6.64] ;  /* 0x0000000a06620981 */ /* 0x000328000c1e1100 */
[----:B------:R1:W4:Y:S02]  /*2670*/  @P2 LDG.E.U8 R97, desc[UR10][R4.64] ;  /* 0x0000000a04612981 */ /* 0x000324000c1e1100 */
[-C--:B-1----:R-:W-:Y:S02]  /*2680*/  IADD3 R6, P4, R24, R3.reuse, RZ ;  /* 0x0000000318067210 */ /* 0x082fe40007f9e0ff */
[----:B------:R-:W-:Y:S02]  /*2690*/  IADD3 R4, P3, R12, R3, RZ ;  /* 0x000000030c047210 */ /* 0x000fe40007f7e0ff */
        /* <DEDUP_REMOVED lines=42> */
[----:B------:R-:W-:Y:S01]  /*2940*/  IMAD R12, R86, 0x19, RZ ;  /* 0x00000019560c7824 */ /* 0x000fe200078e02ff */
[C---:B------:R-:W-:Y:S01]  /*2950*/  ISETP.GT.AND P1, PT, R0.reuse, 0x16, PT ;  /* 0x000000160000780c */ /* 0x040fe20003f24270 */
[----:B------:R-:W0:Y:S01]  /*2960*/  LDC R86, c[0x0][0x238] ;  /* 0x00008e00ff567b82 */ /* 0x000e220000000800 */
[----:B------:R-:W-:-:S02]  /*2970*/  ISETP.GT.AND P4, PT, R0, 0x17, PT ;  /* 0x000000170000780c */ /* 0x000fc40003f84270 */
[----:B------:R-:W-:Y:S02]  /*2980*/  PRMT R90, RZ, 0x7610, R90 ;  /* 0x00007610ff5a7816 */ /* 0x000fe4000000005a */
[----:B------:R-:W-:-:S07]  /*2990*/  PRMT R89, RZ, 0x7610, R89 ;  /* 0x00007610ff597816 */ /* 0x000fce0000000059 */
[----:B------:R1:W4:Y:S04]  /*29a0*/  @P1 LDG.E.U8 R90, desc[UR10][R6.64] ;  /* 0x0000000a065a1981 */ /* 0x000328000c1e1100 */
[----:B------:R3:W4:Y:S01]  /*29b0*/  @P4 LDG.E.U8 R89, desc[UR10][R4.64] ;  /* 0x0000000a04594981 */ /* 0x000722000c1e1100 */
[----:B-1----:R-:W-:-:S04]  /*29c0*/  IADD3 R6, P0, R24, R3, RZ ;  /* 0x0000000318067210 */ /* 0x002fc80007f1e0ff */
[----:B------:R-:W-:Y:S02]  /*29d0*/  LEA.HI.X.SX32 R7, R24, R2, 0x1, P0 ;  /* 0x0000000218077211 */ /* 0x000fe400000f0eff */
[----:B---3--:R-:W-:-:S04]  /*29e0*/  IADD3 R4, P0, R12, R3, RZ ;  /* 0x000000030c047210 */ /* 0x008fc80007f1e0ff */
[----:B------:R-:W-:Y:S01]  /*29f0*/  LEA.HI.X.SX32 R5, R12, R2, 0x1, P0 ;  /* 0x000000020c057211 */ /* 0x000fe200000f0eff */
[----:B0-----:R-:W-:Y:S02]  /*2a00*/  IMAD R12, R86, 0x1a, RZ ;  /* 0x0000001a560c7824 */ /* 0x001fe400078e02ff */
[----:B------:R-:W0:Y:S01]  /*2a10*/  LDC R86, c[0x0][0x238] ;  /* 0x00008e00ff567b82 */ /* 0x000e220000000800 */
[C---:B------:R-:W-:Y:S02]  /*2a20*/  ISETP.GT.AND P1, PT, R0.reuse, 0x19, PT ;  /* 0x000000190000780c */ /* 0x040fe40003f24270 */
[----:B------:R-:W-:Y:S02]  /*2a30*/  PRMT R23, RZ, 0x7610, R23 ;  /* 0x00007610ff177816 */ /* 0x000fe40000000017 */
[----:B------:R-:W-:Y:S02]  /*2a40*/  ISETP.GT.AND P2, PT, R0, 0x18, PT ;  /* 0x000000180000780c */ /* 0x000fe40003f44270 */
[----:B------:R-:W-:-:S07]  /*2a50*/  PRMT R88, RZ, 0x7610, R88 ;  /* 0x00007610ff587816 */ /* 0x000fce0000000058 */
[----:B------:R1:W3:Y:S04]  /*2a60*/  @P1 LDG.E.U8 R23, desc[UR10][R4.64] ;  /* 0x0000000a04171981 */ /* 0x0002e8000c1e1100 */
[----:B------:R-:W2:Y:S01]  /*2a70*/  @P2 LDG.E.U8 R88, desc[UR10][R6.64] ;  /* 0x0000000a06582981 */ /* 0x000ea2000c1e1100 */
[----:B-1----:R-:W-:-:S04]  /*2a80*/  IADD3 R4, P0, R12, R3, RZ ;  /* 0x000000030c047210 */ /* 0x002fc80007f1e0ff */
[----:B------:R-:W-:Y:S01]  /*2a90*/  LEA.HI.X.SX32 R5, R12, R2, 0x1, P0 ;  /* 0x000000020c057211 */ /* 0x000fe200000f0eff */
[----:B0-----:R-:W-:Y:S02]  /*2aa0*/  IMAD R12, R86, 0x1b, RZ ;  /* 0x0000001b560c7824 */ /* 0x001fe400078e02ff */
[----:B------:R-:W0:Y:S01]  /*2ab0*/  LDC R86, c[0x0][0x238] ;  /* 0x00008e00ff567b82 */ /* 0x000e220000000800 */
[----:B------:R-:W-:Y:S02]  /*2ac0*/  ISETP.GT.AND P2, PT, R0, 0x1a, PT ;  /* 0x0000001a0000780c */ /* 0x000fe40003f44270 */
[----:B------:R-:W-:-:S11]  /*2ad0*/  PRMT R22, RZ, 0x7610, R22 ;  /* 0x00007610ff167816 */ /* 0x000fd60000000016 */
[----:B------:R1:W4:Y:S02]  /*2ae0*/  @P2 LDG.E.U8 R22, desc[UR10][R4.64] ;  /* 0x0000000a04162981 */ /* 0x000324000c1e1100 */
[----:B-1----:R-:W-:-:S04]  /*2af0*/  IADD3 R4, P0, R12, R3, RZ ;  /* 0x000000030c047210 */ /* 0x002fc80007f1e0ff */
[----:B------:R-:W-:Y:S01]  /*2b00*/  LEA.HI.X.SX32 R5, R12, R2, 0x1, P0 ;  /* 0x000000020c057211 */ /* 0x000fe200000f0eff */
[----:B0-----:R-:W-:Y:S02]  /*2b10*/  IMAD R12, R86, 0x1c, RZ ;  /* 0x0000001c560c7824 */ /* 0x001fe400078e02ff */
[----:B------:R-:W0:Y:S01]  /*2b20*/  LDC R86, c[0x0][0x238] ;  /* 0x00008e00ff567b82 */ /* 0x000e220000000800 */
[----:B------:R-:W-:Y:S02]  /*2b30*/  ISETP.GT.AND P1, PT, R0, 0x1b, PT ;  /* 0x0000001b0000780c */ /* 0x000fe40003f24270 */
[----:B------:R-:W-:-:S11]  /*2b40*/  PRMT R11, RZ, 0x7610, R11 ;  /* 0x00007610ff0b7816 */ /* 0x000fd6000000000b */
[----:B------:R1:W4:Y:S01]  /*2b50*/  @P1 LDG.E.U8 R11, desc[UR10][R4.64] ;  /* 0x0000000a040b1981 */ /* 0x000322000c1e1100 */
[----:B------:R-:W-:Y:S02]  /*2b60*/  ISETP.GT.AND P1, PT, R0, 0x1c, PT ;  /* 0x0000001c0000780c */ /* 0x000fe40003f24270 */
[----:B-1----:R-:W-:-:S04]  /*2b70*/  IADD3 R4, P0, R12, R3, RZ ;  /* 0x000000030c047210 */ /* 0x002fc80007f1e0ff */
[----:B------:R-:W-:Y:S01]  /*2b80*/  LEA.HI.X.SX32 R5, R12, R2, 0x1, P0 ;  /* 0x000000020c057211 */ /* 0x000fe200000f0eff */
[----:B0-----:R-:W-:Y:S02]  /*2b90*/  IMAD R12, R86, 0x1d, RZ ;  /* 0x0000001d560c7824 */ /* 0x001fe400078e02ff */
[----:B------:R-:W0:Y:S01]  /*2ba0*/  LDC R86, c[0x0][0x238] ;  /* 0x00008e00ff567b82 */ /* 0x000e220000000800 */
[----:B------:R-:W-:-:S06]  /*2bb0*/  PRMT R10, RZ, 0x7610, R10 ;  /* 0x00007610ff0a7816 */ /* 0x000fcc000000000a */
[----:B------:R1:W4:Y:S01]  /*2bc0*/  @P1 LDG.E.U8 R10, desc[UR10][R4.64] ;  /* 0x0000000a040a1981 */ /* 0x000322000c1e1100 */
[----:B------:R-:W-:Y:S02]  /*2bd0*/  ISETP.GT.AND P1, PT, R0, 0x1d, PT ;  /* 0x0000001d0000780c */ /* 0x000fe40003f24270 */
[----:B------:R-:W-:Y:S02]  /*2be0*/  PRMT R9, RZ, 0x7610, R9 ;  /* 0x00007610ff097816 */ /* 0x000fe40000000009 */
[----:B-1----:R-:W-:-:S04]  /*2bf0*/  IADD3 R4, P0, R12, R3, RZ ;  /* 0x000000030c047210 */ /* 0x002fc80007f1e0ff */
[----:B------:R-:W-:Y:S01]  /*2c00*/  LEA.HI.X.SX32 R5, R12, R2, 0x1, P0 ;  /* 0x000000020c057211 */ /* 0x000fe200000f0eff */
[----:B0-----:R-:W-:-:S04]  /*2c10*/  IMAD R12, R86, 0x1e, RZ ;  /* 0x0000001e560c7824 */ /* 0x001fc800078e02ff */
[----:B------:R0:W4:Y:S02]  /*2c20*/  @P1 LDG.E.U8 R9, desc[UR10][R4.64] ;  /* 0x0000000a04091981 */ /* 0x000124000c1e1100 */
[----:B0-----:R-:W-:-:S04]  /*2c30*/  IADD3 R4, P0, R12, R3, RZ ;  /* 0x000000030c047210 */ /* 0x001fc80007f1e0ff */
[----:B------:R-:W-:Y:S01]  /*2c40*/  LEA.HI.X.SX32 R5, R12, R2, 0x1, P0 ;  /* 0x000000020c057211 */ /* 0x000fe200000f0eff */
[----:B------:R-:W-:Y:S02]  /*2c50*/  IMAD R12, R87, 0x1f, RZ ;  /* 0x0000001f570c7824 */ /* 0x000fe400078e02ff */
[----:B------:R-:W0:Y:S01]  /*2c60*/  S2R R87, SR_TID.X ;  /* 0x0000000000577919 */ /* 0x000e220000002100 */
[C---:B------:R-:W-:Y:S02]  /*2c70*/  ISETP.GT.AND P1, PT, R0.reuse, 0x1e, PT ;  /* 0x0000001e0000780c */ /* 0x040fe40003f24270 */
[----:B------:R-:W-:Y:S02]  /*2c80*/  PRMT R8, RZ, 0x7610, R8 ;  /* 0x00007610ff087816 */ /* 0x000fe40000000008 */
[C---:B------:R-:W-:Y:S02]  /*2c90*/  ISETP.GT.AND P2, PT, R0.reuse, 0x1f, PT ;  /* 0x0000001f0000780c */ /* 0x040fe40003f44270 */
[----:B------:R-:W-:-:S02]  /*2ca0*/  ISETP.GT.AND P0, PT, R0, RZ, PT ;  /* 0x000000ff0000720c */ /* 0x000fc40003f04270 */
[----:B------:R-:W-:-:S05]  /*2cb0*/  PRMT R7, RZ, 0x7610, R7 ;  /* 0x00007610ff077816 */ /* 0x000fca0000000007 */
[----:B------:R1:W4:Y:S01]  /*2cc0*/  @P1 LDG.E.U8 R8, desc[UR10][R4.64] ;  /* 0x0000000a04081981 */ /* 0x000322000c1e1100 */
[----:B------:R-:W-:Y:S02]  /*2cd0*/  PRMT R6, RZ, 0x7610, R6 ;  /* 0x00007610ff067816 */ /* 0x000fe40000000006 */
[----:B-1----:R-:W-:-:S04]  /*2ce0*/  IADD3 R4, P1, R12, R3, RZ ;  /* 0x000000030c047210 */ /* 0x002fc80007f3e0ff */
[----:B------:R-:W-:Y:S01]  /*2cf0*/  LEA.HI.X.SX32 R5, R12, R2, 0x1, P1 ;  /* 0x000000020c057211 */ /* 0x000fe200008f0eff */
[----:B------:R1:W-:Y:S04]  /*2d00*/  STL [R1+0x118], R2 ;  /* 0x0001180201007387 */ /* 0x0003e80000100800 */
[----:B------:R1:W4:Y:S01]  /*2d10*/  @P2 LDG.E.U8 R7, desc[UR10][R4.64] ;  /* 0x0000000a04072981 */ /* 0x000322000c1e1100 */
[----:B0-----:R-:W-:Y:S01]  /*2d20*/  LOP3.LUT R12, R87, 0x1f, RZ, 0xc0, !PT ;  /* 0x0000001f570c7812 */ /* 0x001fe200078ec0ff */
[----:B-1----:R-:W-:Y:S02]  /*2d30*/  @P0 IMAD.MOV.U32 R4, RZ, RZ, R3 ;  /* 0x000000ffff040224 */ /* 0x002fe400078e0003 */
[----:B------:R-:W-:Y:S02]  /*2d40*/  @P0 IMAD.MOV.U32 R5, RZ, RZ, R2 ;  /* 0x000000ffff050224 */ /* 0x000fe400078e0002 */
[----:B------:R-:W3:Y:S01]  /*2d50*/  LDL.LU R2, [R1+0x104] ;  /* 0x0001040001027983 */ /* 0x000ee20000300800 */
[----:B------:R-:W-:-:S02]  /*2d60*/  IMAD R24, R12, UR4, RZ ;  /* 0x000000040c187c24 */ /* 0x000fc4000f8e02ff */
[C---:B------:R-:W-:Y:S01]  /*2d70*/  IMAD R25, R12.reuse, UR6, RZ ;  /* 0x000000060c197c24 */ /* 0x040fe2000f8e02ff */
[----:B------:R0:W4:Y:S01]  /*2d80*/  @P0 LDG.E.U8 R6, desc[UR10][R4.64] ;  /* 0x0000000a04060981 */ /* 0x000122000c1e1100 */
[----:B------:R-:W-:-:S03]  /*2d90*/  ISETP.GE.AND P0, PT, R12, R0, PT ;  /* 0x000000000c00720c */ /* 0x000fc60003f06270 */
[----:B------:R-:W2:Y:S01]  /*2da0*/  LDL.LU R12, [R1+0x100] ;  /* 0x00010000010c7983 */ /* 0x000ea20000300800 */
[----:B------:R-:W-:Y:S02]  /*2db0*/  SHF.R.S32.HI R24, RZ, 0x1f, R24 ;  /* 0x0000001fff187819 */ /* 0x000fe40000011418 */
[----:B0-----:R-:W-:Y:S02]  /*2dc0*/  IADD3 R4, P1, R25, R115, RZ ;  /* 0x0000007319047210 */ /* 0x001fe40007f3e0ff */
[----:B------:R-:W-:-:S03]  /*2dd0*/  PRMT R21, RZ, 0x7610, R21 ;  /* 0x00007610ff157816 */ /* 0x000fc60000000015 */
[----:B------:R-:W-:Y:S01]  /*2de0*/  IMAD.X R5, R24, 0x1, R114, P1 ;  /* 0x0000000118057824 */ /* 0x000fe200008e0672 */
[----:B------:R-:W-:Y:S01]  /*2df0*/  BAR.SYNC.DEFER_BLOCKING 0x0 ;  /* 0x0000000000007b1d */ /* 0x000fe20000010000 */
[----:B------:R-:W-:Y:S02]  /*2e00*/  PRMT R20, RZ, 0x7610, R20 ;  /* 0x00007610ff147816 */ /* 0x000fe40000000014 */
[----:B------:R-:W-:-:S03]  /*2e10*/  PRMT R19, RZ, 0x7610, R19 ;  /* 0x00007610ff137816 */ /* 0x000fc60000000013 */
[----:B------:R0:W4:Y:S02]  /*2e20*/  @!P0 LDG.E.U8 R21, desc[UR10][R4.64] ;  /* 0x0000000a04158981 */ /* 0x000124000c1e1100 */
[----:B0-----:R-:W-:-:S05]  /*2e30*/  IADD3 R4, P1, R25, R117, RZ ;  /* 0x0000007519047210 */ /* 0x001fca0007f3e0ff */
[----:B------:R-:W-:-:S05]  /*2e40*/  IMAD.X R5, R24, 0x1, R116, P1 ;  /* 0x0000000118057824 */ /* 0x000fca00008e0674 */
[----:B------:R0:W4:Y:S02]  /*2e50*/  @!P0 LDG.E.U8 R20, desc[UR10][R4.64] ;  /* 0x0000000a04148981 */ /* 0x000124000c1e1100 */
[----:B0-----:R-:W-:-:S05]  /*2e60*/  IADD3 R4, P1, R25, R119, RZ ;  /* 0x0000007719047210 */ /* 0x001fca0007f3e0ff */
[----:B------:R-:W-:-:S05]  /*2e70*/  IMAD.X R5, R24, 0x1, R118, P1 ;  /* 0x0000000118057824 */ /* 0x000fca00008e0676 */
[----:B------:R0:W4:Y:S01]  /*2e80*/  @!P0 LDG.E.U8 R19, desc[UR10][R4.64] ;  /* 0x0000000a04138981 */ /* 0x000122000c1e1100 */
[----:B------:R-:W-:Y:S02]  /*2e90*/  PRMT R18, RZ, 0x7610, R18 ;  /* 0x00007610ff127816 */ /* 0x000fe40000000012 */
        /* <DEDUP_REMOVED lines=12> */
[----:B------:R-:W-:Y:S02]  /*2f60*/  LOP3.LUT R109, R109, 0xffff, RZ, 0xc0, !PT ;  /* 0x0000ffff6d6d7812 */ /* 0x000fe400078ec0ff */
[----:B------:R-:W-:Y:S02]  /*2f70*/  LOP3.LUT R14, R14, 0xffff, RZ, 0xc0, !PT ;  /* 0x0000ffff0e0e7812 */ /* 0x000fe400078ec0ff */
[----:B------:R-:W-:Y:S02]  /*2f80*/  LOP3.LUT R106, R106, 0xffff, RZ, 0xc0, !PT ;  /* 0x0000ffff6a6a7812 */ /* 0x000fe400078ec0ff */
[----:B------:R-:W-:Y:S02]  /*2f90*/  PRMT R109, R109, 0x3340, R14 ;  /* 0x000033406d6d7816 */ /* 0x000fe4000000000e */
[----:B------:R-:W-:-:S02]  /*2fa0*/  LOP3.LUT R108, R108, 0xffff, RZ, 0xc0, !PT ;  /* 0x0000ffff6c6c7812 */ /* 0x000fc400078ec0ff */
[----:B------:R-:W-:Y:S02]  /*2fb0*/  LOP3.LUT R105, R105, 0xffff, RZ, 0xc0, !PT ;  /* 0x0000ffff69697812 */ /* 0x000fe400078ec0ff */
[----:B------:R-:W-:Y:S02]  /*2fc0*/  PRMT R14, RZ, 0x7610, R14 ;  /* 0x00007610ff0e7816 */ /* 0x000fe4000000000e */
[----:B------:R-:W-:Y:S02]  /*2fd0*/  LOP3.LUT R107, R107, 0xffff, RZ, 0xc0, !PT ;  /* 0x0000ffff6b6b7812 */ /* 0x000fe400078ec0ff */
[----:B------:R-:W-:Y:S02]  /*2fe0*/  PRMT R105, R106, 0x3340, R105 ;  /* 0x000033406a697816 */ /* 0x000fe40000000069 */
[----:B------:R-:W-:Y:S02]  /*2ff0*/  PRMT R107, R108, 0x3340, R107 ;  /* 0x000033406c6b7816 */ /* 0x000fe4000000006b */
[----:B---3--:R-:W-:-:S05]  /*3000*/  IADD3 R4, P1, R25, R2, RZ ;  /* 0x0000000219047210 */ /* 0x008fca0007f3e0ff */
[----:B--2---:R-:W-:-:S05]  /*3010*/  IMAD.X R5, R24, 0x1, R12, P1 ;  /* 0x0000000118057824 */ /* 0x004fca00008e060c */
[----:B------:R0:W2:Y:S02]  /*3020*/  @!P0 LDG.E.U8 R15, desc[UR10][R4.64] ;  /* 0x0000000a040f8981 */ /* 0x0000a4000c1e1100 */
[----:B0-----:R-:W-:-:S05]  /*3030*/  IADD3 R4, P1, R25, R113, RZ ;  /* 0x0000007119047210 */ /* 0x001fca0007f3e0ff */
[----:B------:R-:W-:Y:S02]  /*3040*/  IMAD.X R5, R24, 0x1, R112, P1 ;  /* 0x0000000118057824 */ /* 0x000fe400008e0670 */
[----:B------:R-:W3:Y:S04]  /*3050*/  LDL.LU.64 R24, [R1] ;  /* 0x0000000001187983 */ /* 0x000ee80000300a00 */
[----:B------:R-:W3:Y:S04]  /*3060*/  LDL.LU.64 R26, [R1+0x8] ;  /* 0x00000800011a7983 */ /* 0x000ee80000300a00 */
        /* <DEDUP_REMOVED lines=30> */
[----:B------:R-:W2:Y:S04]  /*3250*/  LDL R106, [R1+0x108] ;  /* 0x00010800016a7983 */ /* 0x000ea80000100800 */
[----:B------:R-:W3:Y:S04]  /*3260*/  LDL R108, [R1+0x110] ;  /* 0x00011000016c7983 */ /* 0x000ee80000100800 */
[----:B------:R0:W3:Y:S01]  /*3270*/  @!P0 LDG.E.U8 R14, desc[UR10][R4.64] ;  /* 0x0000000a040e8981 */ /* 0x0000e2000c1e1100 */
[----:B------:R-:W-:-:S02]  /*3280*/  LOP3.LUT R88, R88, 0xffff, RZ, 0xc0, !PT ;  /* 0x0000ffff58587812 */ /* 0x000fc400078ec0ff */
[----:B------:R-:W-:Y:S02]  /*3290*/  LOP3.LUT R23, R23, 0xffff, RZ, 0xc0, !PT ;  /* 0x0000ffff17177812 */ /* 0x000fe400078ec0ff */
[----:B----4-:R-:W-:Y:S02]  /*32a0*/  LOP3.LUT R8, R8, 0xffff, RZ, 0xc0, !PT ;  /* 0x0000ffff08087812 */ /* 0x010fe400078ec0ff */
[----:B------:R-:W-:Y:S02]  /*32b0*/  LOP3.LUT R7, R7, 0xffff, RZ, 0xc0, !PT ;  /* 0x0000ffff07077812 */ /* 0x000fe400078ec0ff */
[----:B------:R-:W-:Y:S02]  /*32c0*/  LOP3.LUT R104, R104, 0xffff, RZ, 0xc0, !PT ;  /* 0x0000ffff68687812 */ /* 0x000fe400078ec0ff */
[----:B------:R-:W-:Y:S02]  /*32d0*/  LOP3.LUT R103, R103, 0xffff, RZ, 0xc0, !PT ;  /* 0x0000ffff67677812 */ /* 0x000fe400078ec0ff */
[----:B------:R-:W-:-:S02]  /*32e0*/  LOP3.LUT R102, R102, 0xffff, RZ, 0xc0, !PT ;  /* 0x0000ffff66667812 */ /* 0x000fc400078ec0ff */
[----:B------:R-:W-:Y:S02]  /*32f0*/  LOP3.LUT R101, R101, 0xffff, RZ, 0xc0, !PT ;  /* 0x0000ffff65657812 */ /* 0x000fe400078ec0ff */
[----:B------:R-:W-:Y:S02]  /*3300*/  LOP3.LUT R100, R100, 0xffff, RZ, 0xc0, !PT ;  /* 0x0000ffff64647812 */ /* 0x000fe400078ec0ff */
[----:B------:R-:W-:Y:S02]  /*3310*/  LOP3.LUT R99, R99, 0xffff, RZ, 0xc0, !PT ;  /* 0x0000ffff63637812 */ /* 0x000fe400078ec0ff */
[----:B------:R-:W-:Y:S02]  /*3320*/  LOP3.LUT R98, R98, 0xffff, RZ, 0xc0, !PT ;  /* 0x0000ffff62627812 */ /* 0x000fe400078ec0ff */
[----:B------:R-:W-:Y:S02]  /*3330*/  LOP3.LUT R97, R97, 0xffff, RZ, 0xc0, !PT ;  /* 0x0000ffff61617812 */ /* 0x000fe400078ec0ff */
[----:B------:R-:W-:-:S02]  /*3340*/  LOP3.LUT R22, R22, 0xffff, RZ, 0xc0, !PT ;  /* 0x0000ffff16167812 */ /* 0x000fc400078ec0ff */
[----:B------:R-:W-:Y:S02]  /*3350*/  LOP3.LUT R11, R11, 0xffff, RZ, 0xc0, !PT ;  /* 0x0000ffff0b0b7812 */ /* 0x000fe400078ec0ff */
[----:B------:R-:W-:Y:S02]  /*3360*/  LOP3.LUT R6, R6, 0xffff, RZ, 0xc0, !PT ;  /* 0x0000ffff06067812 */ /* 0x000fe400078ec0ff */
[----:B0-----:R-:W-:Y:S02]  /*3370*/  LOP3.LUT R4, R111, 0xffff, RZ, 0xc0, !PT ;  /* 0x0000ffff6f047812 */ /* 0x001fe400078ec0ff */
        /* <DEDUP_REMOVED lines=10> */
[----:B------:R-:W-:Y:S02]  /*3420*/  PRMT R88, R88, 0x3340, R23 ;  /* 0x0000334058587816 */ /* 0x000fe40000000017 */
[----:B------:R-:W-:Y:S02]  /*3430*/  PRMT R7, R8, 0x3340, R7 ;  /* 0x0000334008077816 */ /* 0x000fe40000000007 */
[----:B------:R-:W-:Y:S02]  /*3440*/  PRMT R103, R104, 0x3340, R103 ;  /* 0x0000334068677816 */ /* 0x000fe40000000067 */
[----:B------:R-:W-:Y:S02]  /*3450*/  PRMT R101, R102, 0x3340, R101 ;  /* 0x0000334066657816 */ /* 0x000fe40000000065 */
[----:B------:R-:W-:-:S02]  /*3460*/  PRMT R99, R100, 0x3340, R99 ;  /* 0x0000334064637816 */ /* 0x000fc40000000063 */
[----:B------:R-:W-:Y:S02]  /*3470*/  PRMT R97, R98, 0x3340, R97 ;  /* 0x0000334062617816 */ /* 0x000fe40000000061 */
        /* <DEDUP_REMOVED lines=14> */
[----:B------:R-:W-:Y:S01]  /*3560*/  PRMT R7, R22, 0x5410, R7 ;  /* 0x0000541016077816 */ /* 0x000fe20000000007 */
[----:B------:R-:W-:-:S04]  /*3570*/  USHF.L.U32 UR4, UR12, 0x5, URZ ;  /* 0x000000050c047899 */ /* 0x000fc8000800063f */
[----:B------:R-:W-:-:S04]  /*3580*/  ULOP3.LUT UR4, UR4, 0x180, URZ, 0xc0, !UPT ;  /* 0x0000018004047892 */ /* 0x000fc8000f8ec03f */
[----:B------:R-:W-:-:S04]  /*3590*/  ULEA.HI UR4, UR8, UR4, URZ, 0x1c ;  /* 0x0000000408047291 */ /* 0x000fc8000f8fe03f */
[----:B------:R-:W-:Y:S01]  /*35a0*/  ULOP3.LUT UR4, UR4, 0x3fff, URZ, 0xc0, !UPT ;  /* 0x00003fff04047892 */ /* 0x000fe2000f8ec03f */
[----:B------:R-:W-:-:S06]  /*35b0*/  UMOV UR17, 0xc0000010 ;  /* 0xc000001000117882 */ /* 0x000fcc0000000000 */
[----:B------:R-:W-:Y:S01]  /*35c0*/  UMOV UR16, UR4 ;  /* 0x0000000400107c82 */ /* 0x000fe20008000000 */
[----:B--2---:R-:W-:Y:S04]  /*35d0*/  STS.128 [R106+UR8], R8 ;  /* 0x000000086a007988 */ /* 0x004fe80008000c08 */
[----:B---3--:R0:W-:Y:S04]  /*35e0*/  STS.128 [R108+UR8], R4 ;  /* 0x000000046c007988 */ /* 0x0081e80008000c08 */
[----:B------:R-:W-:Y:S04]  /*35f0*/  STS.U8 [R13+UR8+0x4c00], R21 ;  /* 0x004c00150d007988 */ /* 0x000fe80008000008 */
[----:B------:R-:W-:Y:S04]  /*3600*/  STS.U8 [R13+UR8+0x4a00], R20 ;  /* 0x004a00140d007988 */ /* 0x000fe80008000008 */
[----:B------:R-:W-:Y:S04]  /*3610*/  STS.U8 [R13+UR8+0x4800], R19 ;  /* 0x004800130d007988 */ /* 0x000fe80008000008 */
[----:B------:R-:W-:Y:S01]  /*3620*/  STS.U8 [R13+UR8+0x4600], R18 ;  /* 0x004600120d007988 */ /* 0x000fe20008000008 */
[----:B------:R-:W-:Y:S01]  /*3630*/  IADD3 R113, P5, R113, UR13, RZ ;  /* 0x0000000d71717c10 */ /* 0x000fe2000ffbe0ff */
[----:B------:R-:W-:Y:S01]  /*3640*/  UMOV UR6, 0xfffffe00 ;  /* 0xfffffe0000067882 */ /* 0x000fe20000000000 */
[----:B------:R-:W-:Y:S01]  /*3650*/  UMOV UR7, 0x3fffffef ;  /* 0x3fffffef00077882 */ /* 0x000fe20000000000 */
[----:B------:R-:W-:Y:S01]  /*3660*/  STS.U8 [R13+UR8+0x4400], R17 ;  /* 0x004400110d007988 */ /* 0x000fe20008000008 */
[----:B------:R-:W-:Y:S01]  /*3670*/  UMOV UR5, URZ ;  /* 0x0000003f00057c82 */ /* 0x000fe20008000000 */
[----:B0-----:R-:W0:Y:S02]  /*3680*/  LDC R108, c[0x0][0x238] ;  /* 0x00008e00ff6c7b82 */ /* 0x001e240000000800 */
[----:B------:R-:W-:Y:S04]  /*3690*/  STS.U8 [R13+UR8+0x4200], R16 ;  /* 0x004200100d007988 */ /* 0x000fe80008000008 */
[----:B------:R-:W-:Y:S04]  /*36a0*/  STS.U8 [R13+UR8+0x4000], R15 ;  /* 0x0040000f0d007988 */ /* 0x000fe80008000008 */
[----:B------:R-:W-:Y:S01]  /*36b0*/  STS.U8 [R13+UR8+0x4e00], R14 ;  /* 0x004e000e0d007988 */ /* 0x000fe20008000008 */
[----:B------:R1:W-:Y:S06]  /*36c0*/  MEMBAR.ALL.CTA ;  /* 0x0000000000007992 */ /* 0x0003ec0000008000 */
[----:B-1----:R-:W1:Y:S02]  /*36d0*/  FENCE.VIEW.ASYNC.S ;  /* 0x00000000000073c6 */ /* 0x002e640000000000 */
[----:B-1----:R-:W-:Y:S06]  /*36e0*/  BAR.SYNC.DEFER_BLOCKING 0x0 ;  /* 0x0000000000007b1d */ /* 0x002fec0000010000 */
[----:B------:R-:W-:-:S06]  /*36f0*/  WARPGROUP.ARRIVE ;  /* 0x00000000000079c5 */ /* 0x000fcc0000000000 */
[----:B------:R-:W-:Y:S03]  /*3700*/  QGMMA.64x128x32.F32.E5M2.E5M2 R24, gdesc[UR16], R24, gsb0 ;  /* 0x01e00000101879f3 */ /* 0x000fe60008003818 */
[----:B------:R-:W-:Y:S02]  /*3710*/  WARPGROUP.DEPBAR.LE gsb0, 0x0 ;  /* 0x00008000000079c5 */ /* 0x000fe40000010000 */
[----:B------:R-:W-:Y:S04]  /*3720*/  STL.64 [R1], R24 ;  /* 0x0000001801007387 */ /* 0x000fe80000100a00 */
[----:B------:R-:W-:Y:S04]  /*3730*/  STL.64 [R1+0x8], R26 ;  /* 0x0000081a01007387 */ /* 0x000fe80000100a00 */
        /* <DEDUP_REMOVED lines=29> */
[----:B------:R1:W-:Y:S04]  /*3910*/  STL.64 [R1+0xf8], R86 ;  /* 0x0000f85601007387 */ /* 0x0003e80000100a00 */
[----:B-1----:R-:W2:Y:S04]  /*3920*/  LDL.LU.64 R86, [R1+0x218] ;  /* 0x0002180001567983 */ /* 0x002ea80000300a00 */
[----:B------:R-:W2:Y:S04]  /*3930*/  LDL.LU.64 R84, [R1+0x210] ;  /* 0x0002100001547983 */ /* 0x000ea80000300a00 */
        /* <DEDUP_REMOVED lines=29> */
[----:B------:R-:W2:Y:S01]  /*3b10*/  LDL.LU.64 R24, [R1+0x120] ;  /* 0x0001200001187983 */ /* 0x000ea20000300a00 */
[----:B------:R-:W-:-:S02]  /*3b20*/  IADD3.X R112, R112, UR14, RZ, P5, !PT ;  /* 0x0000000e70707c10 */ /* 0x000fc4000affe4ff */
[----:B------:R-:W-:-:S04]  /*3b30*/  IADD3 R2, P5, R2, UR13, RZ ;  /* 0x0000000d02027c10 */ /* 0x000fc8000ffbe0ff */
[----:B------:R-:W-:Y:S01]  /*3b40*/  IADD3.X R12, R12, UR14, RZ, P5, !PT ;  /* 0x0000000e0c0c7c10 */ /* 0x000fe2000affe4ff */
[----:B------:R1:W-:Y:S04]  /*3b50*/  STL [R1+0x104], R2 ;  /* 0x0001040201007387 */ /* 0x0003e80000100800 */
[----:B-1----:R-:W3:Y:S04]  /*3b60*/  LDL.LU R2, [R1+0x118] ;  /* 0x0001180001027983 */ /* 0x002ee80000300800 */
[----:B------:R1:W-:Y:S04]  /*3b70*/  STL [R1+0x100], R12 ;  /* 0x0001000c01007387 */ /* 0x0003e80000100800 */
[----:B-1----:R1:W5:Y:S01]  /*3b80*/  LDL.LU R12, [R1+0x114] ;  /* 0x00011400010c7983 */ /* 0x0023620000300800 */
[----:B------:R-:W-:-:S03]  /*3b90*/  UIADD3.64 UR4, UR4, -UR6, URZ ;  /* 0x8000000604047297 */ /* 0x000fc6000fffe03f */
[----:B------:R-:W-:Y:S01]  /*3ba0*/  UMOV UR6, UR18 ;  /* 0x0000001200067c82 */ /* 0x000fe20008000000 */
[----:B------:R-:W-:Y:S01]  /*3bb0*/  UMOV UR7, UR19 ;  /* 0x0000001300077c82 */ /* 0x000fe20008000000 */
[----:B------:R-:W-:Y:S01]  /*3bc0*/  VIADD R110, R110, 0xffffffff ;  /* 0xffffffff6e6e7836 */ /* 0x000fe20000000000 */
[----:B------:R-:W-:-:S04]  /*3bd0*/  IADD3 R115, P6, R115, UR13, RZ ;  /* 0x0000000d73737c10 */ /* 0x000fc8000ffde0ff */
[----:B------:R-:W-:Y:S02]  /*3be0*/  IADD3.X R114, R114, UR14, RZ, P6, !PT ;  /* 0x0000000e72727c10 */ /* 0x000fe4000b7fe4ff */
[----:B------:R-:W-:Y:S01]  /*3bf0*/  ISETP.NE.U32.AND P6, PT, R110, RZ, PT ;  /* 0x000000ff6e00720c */ /* 0x000fe20003fc5070 */
[----:B0-----:R-:W-:Y:S01]  /*3c00*/  IMAD.SHL.U32 R4, R108, 0x20, RZ ;  /* 0x000000206c047824 */ /* 0x001fe200078e00ff */
[----:B------:R-:W-:Y:S02]  /*3c10*/  IADD3 R117, P0, R117, UR13, RZ ;  /* 0x0000000d75757c10 */ /* 0x000fe4000ff1e0ff */
[----:B------:R-:W-:Y:S02]  /*3c20*/  IADD3 R119, P1, R119, UR13, RZ ;  /* 0x0000000d77777c10 */ /* 0x000fe4000ff3e0ff */
[----:B------:R-:W-:Y:S02]  /*3c30*/  IADD3 R121, P2, R121, UR13, RZ ;  /* 0x0000000d79797c10 */ /* 0x000fe4000ff5e0ff */
[----:B------:R-:W-:-:S02]  /*3c40*/  IADD3 R123, P3, R123, UR13, RZ ;  /* 0x0000000d7b7b7c10 */ /* 0x000fc4000ff7e0ff */
[----:B------:R-:W-:Y:S02]  /*3c50*/  IADD3 R125, P4, R125, UR13, RZ ;  /* 0x0000000d7d7d7c10 */ /* 0x000fe4000ff9e0ff */
[----:B------:R-:W-:Y:S02]  /*3c60*/  IADD3.X R116, R116, UR14, RZ, P0, !PT ;  /* 0x0000000e74747c10 */ /* 0x000fe400087fe4ff */
[----:B------:R-:W-:Y:S02]  /*3c70*/  IADD3 R3, P0, R4, R3, RZ ;  /* 0x0000000304037210 */ /* 0x000fe40007f1e0ff */
[----:B------:R-:W-:Y:S02]  /*3c80*/  IADD3.X R118, R118, UR14, RZ, P1, !PT ;  /* 0x0000000e76767c10 */ /* 0x000fe40008ffe4ff */
[----:B------:R-:W-:Y:S02]  /*3c90*/  IADD3.X R120, R120, UR14, RZ, P2, !PT ;  /* 0x0000000e78787c10 */ /* 0x000fe400097fe4ff */
[----:B------:R-:W-:-:S02]  /*3ca0*/  IADD3.X R122, R122, UR14, RZ, P3, !PT ;  /* 0x0000000e7a7a7c10 */ /* 0x000fc40009ffe4ff */
[----:B------:R-:W-:Y:S01]  /*3cb0*/  IADD3.X R124, R124, UR14, RZ, P4, !PT ;  /* 0x0000000e7c7c7c10 */ /* 0x000fe2000a7fe4ff */
[----:B------:R-:W-:Y:S01]  /*3cc0*/  VIADD R0, R0, 0xffffffe0 ;  /* 0xffffffe000007836 */ /* 0x000fe20000000000 */
[----:B--2---:R-:W-:-:S06]  /*3cd0*/  WARPGROUP.ARRIVE ;  /* 0x00000000000079c5 */ /* 0x004fcc0000000000 */
[----:B------:R-:W-:Y:S01]  /*3ce0*/  QGMMA.64x128x32.F32.E5M2.E5M2 R24, gdesc[UR4], R24, gsb0 ;  /* 0x01e00000041879f3 */ /* 0x000fe20008003818 */
[----:B---3--:R-:W-:Y:S02]  /*3cf0*/  LEA.HI.X.SX32 R2, R4, R2, 0x1, P0 ;  /* 0x0000000204027211 */ /* 0x008fe400000f0eff */
[----:B------:R-:W-:Y:S02]  /*3d00*/  WARPGROUP.DEPBAR.LE gsb0, 0x0 ;  /* 0x00008000000079c5 */ /* 0x000fe40000010000 */
[----:B-1----:R-:W-:Y:S05]  /*3d10*/  @P6 BRA `(.L_x_1) ;  /* 0xffffffe000386947 */ /* 0x002fea000383ffff */
.L_x_0:
[----:B------:R0:W-:Y:S01]  /*3d20*/  STL [R1+0x120], R84 ;  /* 0x0001205401007387 */ /* 0x0001e20000100800 */
[----:B------:R-:W-:Y:S01]  /*3d30*/  F2FP.SATFINITE.E5M2.F32.PACK_AB_MERGE_C R27, R27, R26, RZ ;  /* 0x0000001a1b1b723e */ /* 0x000fe200048060ff */
[----:B------:R-:W-:Y:S01]  /*3d40*/  ULDC.64 UR4, c[0x0][0x228] ;  /* 0x00008a0000047ab9 */ /* 0x000fe20000000a00 */
[----:B------:R-:W-:Y:S01]  /*3d50*/  F2FP.SATFINITE.E5M2.F32.PACK_AB_MERGE_C R29, R29, R28, RZ ;  /* 0x0000001c1d1d723e */ /* 0x000fe200048060ff */
[----:B------:R-:W2:Y:S01]  /*3d60*/  LDL.LU R4, [R1+0x4] ;  /* 0x0000040001047983 */ /* 0x000ea20000300800 */
[----:B------:R-:W-:Y:S01]  /*3d70*/  F2FP.SATFINITE.E5M2.F32.PACK_AB_MERGE_C R30, R31, R30, RZ ;  /* 0x0000001e1f1e723e */ /* 0x000fe200048060ff */
[----:B------:R-:W-:Y:S02]  /*3d80*/  ULDC UR6, c[0x0][0x22c] ;  /* 0x00008b0000067ab9 */ /* 0x000fe40000000800 */
[----:B0-----:R-:W2:Y:S04]  /*3d90*/  LDL.LU R84, [R1] ;  /* 0x0000000001547983 */ /* 0x001ea80000300800 */
[----:B------:R0:W-:Y:S04]  /*3da0*/  STL [R1+0x11c], R87 ;  /* 0x00011c5701007387 */ /* 0x0001e80000100800 */
[----:B0-----:R-:W3:Y:S04]  /*3db0*/  LDL.LU R87, [R1+0x8] ;  /* 0x0000080001577983 */ /* 0x001ee80000300800 */
[----:B------:R-:W3:Y:S04]  /*3dc0*/  LDL.LU R0, [R1+0xc] ;  /* 0x00000c0001007983 */ /* 0x000ee80000300800 */
[----:B------:R0:W-:Y:S04]  /*3dd0*/  STL [R1+0x118], R86 ;  /* 0x0001185601007387 */ /* 0x0001e80000100800 */
[----:B0-----:R-:W3:Y:S04]  /*3de0*/  LDL.LU R86, [R1+0x10] ;  /* 0x0000100001567983 */ /* 0x001ee80000300800 */
[----:B------:R-:W3:Y:S04]  /*3df0*/  LDL.LU R2, [R1+0x14] ;  /* 0x0000140001027983 */ /* 0x000ee80000300800 */
[----:B-----5:R0:W-:Y:S04]  /*3e00*/  STL [R1+0x114], R12 ;  /* 0x0001140c01007387 */ /* 0x0201e80000100800 */
[----:B0-----:R-:W3:Y:S04]  /*3e10*/  LDL.LU R12, [R1+0x18] ;  /* 0x00001800010c7983 */ /* 0x001ee80000300800 */
[----:B------:R-:W3:Y:S04]  /*3e20*/  LDL.LU R3, [R1+0x1c] ;  /* 0x00001c0001037983 */ /* 0x000ee80000300800 */
        /* <DEDUP_REMOVED lines=39> */
[----:B----4-:R-:W4:Y:S04]  /*40a0*/  LDL.LU R88, [R1+0xbc] ;  /* 0x0000bc0001587983 */ /* 0x010f280000300800 */
[----:B------:R-:W4:Y:S04]  /*40b0*/  LDL.LU R105, [R1+0xc0] ;  /* 0x0000c00001697983 */ /* 0x000f280000300800 */
        /* <DEDUP_REMOVED lines=14> */
[----:B------:R-:W4:Y:S01]  /*41a0*/  LDL.LU R96, [R1+0xfc] ;  /* 0x0000fc0001607983 */ /* 0x000f220000300800 */
[----:B--2---:R-:W-:-:S03]  /*41b0*/  F2FP.SATFINITE.E5M2.F32.PACK_AB_MERGE_C R4, R4, R84, RZ ;  /* 0x000000540404723e */ /* 0x004fc600048060ff */
[----:B------:R-:W2:Y:S01]  /*41c0*/  LDL.LU R84, [R1+0x120] ;  /* 0x0001200001547983 */ /* 0x000ea20000300800 */
[----:B---3--:R-:W-:-:S03]  /*41d0*/  F2FP.SATFINITE.E5M2.F32.PACK_AB_MERGE_C R0, R0, R87, RZ ;  /* 0x000000570000723e */ /* 0x008fc600048060ff */
[----:B------:R-:W3:Y:S01]  /*41e0*/  LDL.LU R87, [R1+0x11c] ;  /* 0x00011c0001577983 */ /* 0x000ee20000300800 */
[----:B------:R-:W-:-:S03]  /*41f0*/  F2FP.SATFINITE.E5M2.F32.PACK_AB_MERGE_C R2, R2, R86, RZ ;  /* 0x000000560202723e */ /* 0x000fc600048060ff */
[----:B------:R-:W3:Y:S01]  /*4200*/  LDL.LU R86, [R1+0x118] ;  /* 0x0001180001567983 */ /* 0x000ee20000300800 */
[----:B------:R-:W-:-:S03]  /*4210*/  F2FP.SATFINITE.E5M2.F32.PACK_AB_MERGE_C R3, R3, R12, RZ ;  /* 0x0000000c0303723e */ /* 0x000fc600048060ff */
[----:B------:R-:W2:Y:S01]  /*4220*/  LDL.LU R12, [R1+0x114] ;  /* 0x00011400010c7983 */ /* 0x000ea20000300800 */
[----:B------:R-:W-:Y:S02]  /*4230*/  F2FP.SATFINITE.E5M2.F32.PACK_AB_MERGE_C R37, R37, R36, RZ ;  /* 0x000000242525723e */ /* 0x000fe400048060ff */
[----:B------:R-:W-:Y:S02]  /*4240*/  PRMT R27, R27, 0x5410, R30 ;  /* 0x000054101b1b7816 */ /* 0x000fe4000000001e */
[----:B------:R-:W-:Y:S02]  /*4250*/  F2FP.SATFINITE.E5M2.F32.PACK_AB_MERGE_C R5, R5, R113, RZ ;  /* 0x000000710505723e */ /* 0x000fe400048060ff */
[----:B------:R-:W-:Y:S02]  /*4260*/  F2FP.SATFINITE.E5M2.F32.PACK_AB_MERGE_C R32, R33, R32, RZ ;  /* 0x000000202120723e */ /* 0x000fe400048060ff */
[----:B------:R-:W-:Y:S02]  /*4270*/  F2FP.SATFINITE.E5M2.F32.PACK_AB_MERGE_C R34, R35, R34, RZ ;  /* 0x000000222322723e */ /* 0x000fe400048060ff */
[----:B------:R-:W-:-:S02]  /*4280*/  F2FP.SATFINITE.E5M2.F32.PACK_AB_MERGE_C R39, R39, R38, RZ ;  /* 0x000000262727723e */ /* 0x000fc400048060ff */
[----:B------:R-:W-:Y:S02]  /*4290*/  F2FP.SATFINITE.E5M2.F32.PACK_AB_MERGE_C R6, R6, R115, RZ ;  /* 0x000000730606723e */ /* 0x000fe400048060ff */
[----:B------:R-:W-:Y:S02]  /*42a0*/  F2FP.SATFINITE.E5M2.F32.PACK_AB_MERGE_C R7, R7, R117, RZ ;  /* 0x000000750707723e */ /* 0x000fe400048060ff */
        /* <DEDUP_REMOVED lines=28> */
[----:B----4-:R-:W-:Y:S02]  /*4470*/  F2FP.SATFINITE.E5M2.F32.PACK_AB_MERGE_C R88, R88, R106, RZ ;  /* 0x0000006a5858723e */ /* 0x010fe400048060ff */
        /* <DEDUP_REMOVED lines=15> */
[----:B------:R-:W4:Y:S01]  /*4570*/  LDL.LU R99, [R1+0x10c] ;  /* 0x00010c0001637983 */ /* 0x000f220000300800 */
[----:B------:R-:W0:Y:S01]  /*4580*/  S2R R100, SR_TID.X ;  /* 0x0000000000647919 */ /* 0x000e220000002100 */
[----:B------:R-:W-:Y:S01]  /*4590*/  F2FP.SATFINITE.E5M2.F32.PACK_AB_MERGE_C R96, R96, R98, RZ ;  /* 0x000000626060723e */ /* 0x000fe200048060ff */
[----:B------:R-:W1:Y:S01]  /*45a0*/  S2R R101, SR_TID.X ;  /* 0x0000000000657919 */ /* 0x000e620000002100 */
[----:B------:R-:W-:-:S04]  /*45b0*/  F2FP.SATFINITE.E5M2.F32.PACK_AB_MERGE_C R98, R25, R24, RZ ;  /* 0x000000181962723e */ /* 0x000fc800048060ff */
[----:B------:R-:W-:Y:S01]  /*45c0*/  PRMT R26, R98, 0x5410, R29 ;  /* 0x00005410621a7816 */ /* 0x000fe2000000001d */
[C---:B0-----:R-:W-:Y:S02]  /*45d0*/  IMAD.SHL.U32 R24, R100.reuse, 0x10, RZ ;  /* 0x0000001064187824 */ /* 0x041fe400078e00ff */
[----:B------:R-:W-:-:S03]  /*45e0*/  IMAD.SHL.U32 R25, R100, 0x100, RZ ;  /* 0x0000010064197824 */ /* 0x000fc600078e00ff */
[----:B------:R-:W-:Y:S02]  /*45f0*/  LOP3.LUT R24, R24, 0xf0, RZ, 0xc0, !PT ;  /* 0x000000f018187812 */ /* 0x000fe400078ec0ff */
[----:B------:R-:W-:Y:S02]  /*4600*/  LOP3.LUT R25, R25, 0x1000, RZ, 0xc0, !PT ;  /* 0x0000100019197812 */ /* 0x000fe400078ec0ff */
[----:B-1----:R-:W-:Y:S02]  /*4610*/  LOP3.LUT R101, R101, 0x1e0, RZ, 0xc0, !PT ;  /* 0x000001e065657812 */ /* 0x002fe400078ec0ff */
[----:B------:R-:W-:Y:S02]  /*4620*/  IADD3 R24, R25, UR8, R24 ;  /* 0x0000000819187c10 */ /* 0x000fe4000fffe018 */
[----:B------:R-:W-:-:S03]  /*4630*/  PRMT R25, R0, 0x5410, R3 ;  /* 0x0000541000197816 */ /* 0x000fc60000000003 */
[----:B------:R-:W-:Y:S01]  /*4640*/  IMAD R36, R101, 0x8, R24 ;  /* 0x0000000865247824 */ /* 0x000fe200078e0218 */
[----:B------:R-:W-:Y:S01]  /*4650*/  PRMT R24, R4, 0x5410, R2 ;  /* 0x0000541004187816 */ /* 0x000fe20000000002 */
[----:B------:R-:W-:Y:S01]  /*4660*/  BAR.SYNC.DEFER_BLOCKING 0x0 ;  /* 0x0000000000007b1d */ /* 0x000fe20000010000 */
[----:B------:R-:W-:-:S05]  /*4670*/  LOP3.LUT R28, R100, 0x1ff, RZ, 0xc0, !PT ;  /* 0x000001ff641c7812 */ /* 0x000fca00078ec0ff */
[----:B------:R-:W-:Y:S01]  /*4680*/  STSM.16.M88.4 [R36], R24 ;  /* 0x0000001824007844 */ /* 0x000fe20000000200 */
[----:B--2---:R-:W-:Y:S01]  /*4690*/  VIADD R0, R12, 0x2 ;  /* 0x000000020c007836 */ /* 0x004fe20000000000 */
[----:B------:R-:W-:Y:S02]  /*46a0*/  PRMT R4, R5, 0x5410, R7 ;  /* 0x0000541005047816 */ /* 0x000fe40000000007 */
[----:B------:R-:W-:Y:S02]  /*46b0*/  PRMT R5, R6, 0x5410, R9 ;  /* 0x0000541006057816 */ /* 0x000fe40000000009 */
[----:B------:R-:W-:Y:S02]  /*46c0*/  PRMT R6, R32, 0x5410, R37 ;  /* 0x0000541020067816 */ /* 0x000fe40000000025 */
[----:B------:R-:W-:Y:S01]  /*46d0*/  PRMT R7, R34, 0x5410, R39 ;  /* 0x0000541022077816 */ /* 0x000fe20000000027 */
[----:B------:R-:W-:Y:S01]  /*46e0*/  BAR.SYNC.DEFER_BLOCKING 0x0 ;  /* 0x0000000000007b1d */ /* 0x000fe20000010000 */
[----:B----4-:R-:W-:-:S02]  /*46f0*/  ISETP.GE.AND P0, PT, R99, UR4, PT ;  /* 0x0000000463007c0c */ /* 0x010fc4000bf06270 */
[----:B------:R-:W-:Y:S02]  /*4700*/  PRMT R33, R91, 0x5410, R92 ;  /* 0x000054105b217816 */ /* 0x000fe4000000005c */
[----:B------:R-:W-:Y:S01]  /*4710*/  PRMT R35, R74, 0x5410, R79 ;  /* 0x000054104a237816 */ /* 0x000fe2000000004f */
[----:B------:R-:W-:Y:S01]  /*4720*/  VIADD R2, R12, 0x1 ;  /* 0x000000010c027836 */ /* 0x000fe20000000000 */
[----:B------:R-:W-:Y:S01]  /*4730*/  ISETP.LT.AND P1, PT, R0, UR6, !P0 ;  /* 0x0000000600007c0c */ /* 0x000fe2000c721270 */
[----:B------:R-:W-:Y:S01]  /*4740*/  VIADD R0, R12, 0x4 ;  /* 0x000000040c007836 */ /* 0x000fe20000000000 */
[----:B------:R-:W-:Y:S01]  /*4750*/  ULDC UR6, c[0x0][0x22c] ;  /* 0x00008b0000067ab9 */ /* 0x000fe20000000800 */
[----:B------:R-:W-:Y:S01]  /*4760*/  PRMT R32, R90, 0x5410, R93 ;  /* 0x000054105a207816 */ /* 0x000fe2000000005d */
[----:B------:R-:W-:Y:S02]  /*4770*/  ULDC UR4, c[0x0][0x22c] ;  /* 0x00008b0000047ab9 */ /* 0x000fe40000000800 */
[----:B------:R-:W-:Y:S01]  /*4780*/  ISETP.LT.AND P5, PT, R0, UR6, !P0 ;  /* 0x0000000600007c0c */ /* 0x000fe2000c7a1270 */
[----:B------:R-:W-:Y:S01]  /*4790*/  ULDC.64 UR6, c[0x0][0x220] ;  /* 0x0000880000067ab9 */ /* 0x000fe20000000a00 */
[----:B------:R-:W-:-:S05]  /*47a0*/  LEA R0, R28, UR8, 0x4 ;  /* 0x000000081c007c11 */ /* 0x000fca000f8e20ff */
[----:B------:R-:W0:Y:S01]  /*47b0*/  LDS.128 R24, [R0] ;  /* 0x0000000000187984 */ /* 0x000e220000000c00 */
[----:B------:R-:W-:Y:S06]  /*47c0*/  BAR.SYNC.DEFER_BLOCKING 0x0 ;  /* 0x0000000000007b1d */ /* 0x000fec0000010000 */
[----:B------:R1:W-:Y:S02]  /*47d0*/  STSM.16.M88.4 [R36], R4 ;  /* 0x0000000424007844 */ /* 0x0003e40000000200 */
[----:B-1----:R-:W-:Y:S02]  /*47e0*/  PRMT R4, R8, 0x5410, R11 ;  /* 0x0000541008047816 */ /* 0x002fe4000000000b */
[----:B------:R-:W-:Y:S01]  /*47f0*/  PRMT R5, R10, 0x5410, R13 ;  /* 0x000054100a057816 */ /* 0x000fe2000000000d */
[----:B------:R-:W-:Y:S01]  /*4800*/  BAR.SYNC.DEFER_BLOCKING 0x0 ;  /* 0x0000000000007b1d */ /* 0x000fe20000010000 */
[----:B------:R-:W-:-:S02]  /*4810*/  PRMT R6, R40, 0x5410, R45 ;  /* 0x0000541028067816 */ /* 0x000fc4000000002d */
[----:B------:R-:W-:-:S03]  /*4820*/  PRMT R7, R42, 0x5410, R47 ;  /* 0x000054102a077816 */ /* 0x000fc6000000002f */
[----:B------:R-:W1:Y:S02]  /*4830*/  LDS.128 R8, [R0] ;  /* 0x0000000000087984 */ /* 0x000e640000000c00 */
[----:B------:R-:W-:Y:S06]  /*4840*/  BAR.SYNC.DEFER_BLOCKING 0x0 ;  /* 0x0000000000007b1d */ /* 0x000fec0000010000 */
[----:B------:R2:W-:Y:S02]  /*4850*/  STSM.16.M88.4 [R36], R4 ;  /* 0x0000000424007844 */ /* 0x0005e40000000200 */
[----:B------:R-:W-:Y:S06]  /*4860*/  BAR.SYNC.DEFER_BLOCKING 0x0 ;  /* 0x0000000000007b1d */ /* 0x000fec0000010000 */
[----:B------:R-:W4:Y:S01]  /*4870*/  LDS.128 R28, [R0] ;  /* 0x00000000001c7984 */ /* 0x000f220000000c00 */
[----:B--2---:R-:W-:-:S02]  /*4880*/  PRMT R4, R14, 0x5410, R17 ;  /* 0x000054100e047816 */ /* 0x004fc40000000011 */
[----:B------:R-:W-:Y:S02]  /*4890*/  PRMT R5, R15, 0x5410, R16 ;  /* 0x000054100f057816 */ /* 0x000fe40000000010 */
[----:B------:R-:W-:Y:S02]  /*48a0*/  PRMT R6, R48, 0x5410, R53 ;  /* 0x0000541030067816 */ /* 0x000fe40000000035 */
[----:B------:R-:W-:Y:S01]  /*48b0*/  PRMT R7, R50, 0x5410, R55 ;  /* 0x0000541032077816 */ /* 0x000fe20000000037 */
[----:B------:R-:W-:Y:S06]  /*48c0*/  BAR.SYNC.DEFER_BLOCKING 0x0 ;  /* 0x0000000000007b1d */ /* 0x000fec0000010000 */
[----:B------:R2:W-:Y:S02]  /*48d0*/  STSM.16.M88.4 [R36], R4 ;  /* 0x0000000424007844 */ /* 0x0005e40000000200 */
[----:B--2---:R-:W-:-:S02]  /*48e0*/  PRMT R4, R18, 0x5410, R21 ;  /* 0x0000541012047816 */ /* 0x004fc40000000015 */
[----:B------:R-:W-:Y:S01]  /*48f0*/  PRMT R5, R19, 0x5410, R20 ;  /* 0x0000541013057816 */ /* 0x000fe20000000014 */
[----:B------:R-:W-:Y:S01]  /*4900*/  BAR.SYNC.DEFER_BLOCKING 0x0 ;  /* 0x0000000000007b1d */ /* 0x000fe20000010000 */
[----:B------:R-:W-:Y:S02]  /*4910*/  PRMT R6, R56, 0x5410, R61 ;  /* 0x0000541038067816 */ /* 0x000fe4000000003d */
[----:B------:R-:W-:-:S03]  /*4920*/  PRMT R7, R58, 0x5410, R63 ;  /* 0x000054103a077816 */ /* 0x000fc6000000003f */
[----:B------:R-:W2:Y:S02]  /*4930*/  LDS.128 R16, [R0] ;  /* 0x0000000000107984 */ /* 0x000ea40000000c00 */
[----:B------:R-:W-:Y:S06]  /*4940*/  BAR.SYNC.DEFER_BLOCKING 0x0 ;  /* 0x0000000000007b1d */ /* 0x000fec0000010000 */
[----:B------:R3:W-:Y:S02]  /*4950*/  STSM.16.M88.4 [R36], R4 ;  /* 0x0000000424007844 */ /* 0x0007e40000000200 */
[----:B---3--:R-:W-:-:S02]  /*4960*/  PRMT R4, R22, 0x5410, R89 ;  /* 0x0000541016047816 */ /* 0x008fc40000000059 */
[----:B------:R-:W-:Y:S01]  /*4970*/  PRMT R5, R23, 0x5410, R88 ;  /* 0x0000541017057816 */ /* 0x000fe20000000058 */
[----:B------:R-:W-:Y:S01]  /*4980*/  BAR.SYNC.DEFER_BLOCKING 0x0 ;  /* 0x0000000000007b1d */ /* 0x000fe20000010000 */
[----:B------:R-:W-:Y:S02]  /*4990*/  PRMT R6, R64, 0x5410, R69 ;  /* 0x0000541040067816 */ /* 0x000fe40000000045 */
[----:B------:R-:W-:-:S03]  /*49a0*/  PRMT R7, R66, 0x5410, R71 ;  /* 0x0000541042077816 */ /* 0x000fc60000000047 */
[----:B------:R-:W3:Y:S02]  /*49b0*/  LDS.128 R20, [R0] ;  /* 0x0000000000147984 */ /* 0x000ee40000000c00 */
[----:B------:R-:W-:Y:S06]  /*49c0*/  BAR.SYNC.DEFER_BLOCKING 0x0 ;  /* 0x0000000000007b1d */ /* 0x000fec0000010000 */
[----:B------:R-:W-:Y:S02]  /*49d0*/  STSM.16.M88.4 [R36], R4 ;  /* 0x0000000424007844 */ /* 0x000fe40000000200 */
[----:B------:R-:W-:Y:S01]  /*49e0*/  BAR.SYNC.DEFER_BLOCKING 0x0 ;  /* 0x0000000000007b1d */ /* 0x000fe20000010000 */
[----:B------:R-:W-:-:S05]  /*49f0*/  PRMT R34, R72, 0x5410, R77 ;  /* 0x0000541048227816 */ /* 0x000fca000000004d */
[----:B------:R-:W3:Y:S02]  /*4a00*/  LDS.128 R4, [R0] ;  /* 0x0000000000047984 */ /* 0x000ee40000000c00 */
[----:B------:R-:W-:Y:S06]  /*4a10*/  BAR.SYNC.DEFER_BLOCKING 0x0 ;  /* 0x0000000000007b1d */ /* 0x000fec0000010000 */
[----:B------:R-:W-:Y:S02]  /*4a20*/  STSM.16.M88.4 [R36], R32 ;  /* 0x0000002024007844 */ /* 0x000fe40000000200 */
[----:B------:R-:W-:Y:S01]  /*4a30*/  BAR.SYNC.DEFER_BLOCKING 0x0 ;  /* 0x0000000000007b1d */ /* 0x000fe20000010000 */
[----:B------:R-:W-:Y:S01]  /*4a40*/  ISETP.LT.AND P2, PT, R2, UR4, !P0 ;  /* 0x0000000402007c0c */ /* 0x000fe2000c741270 */
[----:B------:R-:W-:Y:S01]  /*4a50*/  VIADD R2, R12, 0x3 ;  /* 0x000000030c027836 */ /* 0x000fe20000000000 */
[----:B------:R-:W-:-:S02]  /*4a60*/  F2FP.SATFINITE.E5M2.F32.PACK_AB_MERGE_C R80, R81, R80, RZ ;  /* 0x000000505150723e */ /* 0x000fc400048060ff */
[----:B------:R-:W-:Y:S01]  /*4a70*/  F2FP.SATFINITE.E5M2.F32.PACK_AB_MERGE_C R82, R83, R82, RZ ;  /* 0x000000525352723e */ /* 0x000fe200048060ff */
[----:B------:R-:W-:Y:S01]  /*4a80*/  ULDC UR4, c[0x0][0x22c] ;  /* 0x00008b0000047ab9 */ /* 0x000fe20000000800 */
[----:B------:R-:W-:Y:S01]  /*4a90*/  F2FP.SATFINITE.E5M2.F32.PACK_AB_MERGE_C R85, R85, R84, RZ ;  /* 0x000000545555723e */ /* 0x000fe200048060ff */
[----:B------:R-:W3:Y:S01]  /*4aa0*/  LDS.128 R32, [R0] ;  /* 0x0000000000207984 */ /* 0x000ee20000000c00 */
[----:B------:R-:W-:Y:S02]  /*4ab0*/  F2FP.SATFINITE.E5M2.F32.PACK_AB_MERGE_C R87, R87, R86, RZ ;  /* 0x000000565757723e */ /* 0x000fe400048060ff */
[----:B------:R-:W-:Y:S01]  /*4ac0*/  ISETP.LT.AND P4, PT, R2, UR4, !P0 ;  /* 0x0000000402007c0c */ /* 0x000fe2000c781270 */
[----:B------:R-:W-:Y:S01]  /*4ad0*/  ULDC UR4, c[0x0][0x244] ;  /* 0x0000910000047ab9 */ /* 0x000fe20000000800 */
[----:B------:R-:W-:Y:S01]  /*4ae0*/  PRMT R44, R94, 0x5410, R97 ;  /* 0x000054105e2c7816 */ /* 0x000fe20000000061 */
[----:B------:R-:W-:Y:S01]  /*4af0*/  IMAD R3, R99, UR4, RZ ;  /* 0x0000000463037c24 */ /* 0x000fe2000f8e02ff */
[----:B------:R-:W-:Y:S01]  /*4b00*/  PRMT R45, R95, 0x5410, R96 ;  /* 0x000054105f2d7816 */ /* 0x000fe20000000060 */
[----:B------:R-:W-:Y:S01]  /*4b10*/  ULDC UR4, c[0x0][0x248] ;  /* 0x0000920000047ab9 */ /* 0x000fe20000000800 */
[----:B------:R-:W-:-:S02]  /*4b20*/  PRMT R46, R80, 0x5410, R85 ;  /* 0x00005410502e7816 */ /* 0x000fc40000000055 */
[----:B------:R-:W-:Y:S01]  /*4b30*/  PRMT R47, R82, 0x5410, R87 ;  /* 0x00005410522f7816 */ /* 0x000fe20000000057 */
[----:B------:R-:W-:Y:S01]  /*4b40*/  BAR.SYNC.DEFER_BLOCKING 0x0 ;  /* 0x0000000000007b1d */ /* 0x000fe20000010000 */
[----:B------:R-:W-:Y:S01]  /*4b50*/  IMAD R13, R12, UR4, RZ ;  /* 0x000000040c0d7c24 */ /* 0x000fe2000f8e02ff */
[----:B------:R-:W-:-:S03]  /*4b60*/  IADD3 R2, P6, R3, UR6, RZ ;  /* 0x0000000603027c10 */ /* 0x000fc6000ffde0ff */
[----:B------:R-:W-:Y:S01]  /*4b70*/  VIADD R37, R13, UR4 ;  /* 0x000000040d257c36 */ /* 0x000fe20008000000 */
[----:B------:R-:W-:Y:S01]  /*4b80*/  LEA.HI.X.SX32 R3, R3, UR7, 0x1, P6 ;  /* 0x0000000703037c11 */ /* 0x000fe2000b0f0eff */
[----:B------:R-:W-:Y:S01]  /*4b90*/  ULDC UR6, c[0x0][0x22c] ;  /* 0x00008b0000067ab9 */ /* 0x000fe20000000800 */
[-C--:B------:R-:W-:Y:S01]  /*4ba0*/  IADD3 R14, P6, R13, R2.reuse, RZ ;  /* 0x000000020d0e7210 */ /* 0x080fe20007fde0ff */
[----:B------:R-:W-:Y:S01]  /*4bb0*/  VIADD R40, R37, UR4 ;  /* 0x0000000425287c36 */ /* 0x000fe20008000000 */
[----:B------:R-:W-:Y:S01]  /*4bc0*/  ISETP.LT.AND P3, PT, R12, UR5, !P0 ;  /* 0x000000050c007c0c */ /* 0x000fe2000c761270 */
[----:B------:R-:W-:Y:S01]  /*4bd0*/  ULDC UR5, c[0x0][0x22c] ;  /* 0x00008b0000057ab9 */ /* 0x000fe20000000800 */
[----:B------:R-:W-:Y:S01]  /*4be0*/  LEA.HI.X.SX32 R15, R13, R3, 0x1, P6 ;  /* 0x000000030d0f7211 */ /* 0x000fe200030f0eff */
[----:B------:R1:W-:Y:S01]  /*4bf0*/  STSM.16.M88.4 [R36], R44 ;  /* 0x0000002c24007844 */ /* 0x0003e20000000200 */
[----:B------:R-:W-:Y:S01]  /*4c00*/  BAR.SYNC.DEFER_BLOCKING 0x0 ;  /* 0x0000000000007b1d */ /* 0x000fe20000010000 */
[----:B------:R-:W-:-:S04]  /*4c10*/  IADD3 R38, P6, R37, R2, RZ ;  /* 0x0000000225267210 */ /* 0x000fc80007fde0ff */
[----:B------:R-:W-:Y:S02]  /*4c20*/  LEA.HI.X.SX32 R39, R37, R3, 0x1, P6 ;  /* 0x0000000325277211 */ /* 0x000fe400030f0eff */
[----:B0-----:R-:W-:Y:S02]  /*4c30*/  PRMT R41, R24, 0x7770, RZ ;  /* 0x0000777018297816 */ /* 0x001fe400000000ff */
[----:B-1----:R-:W-:-:S04]  /*4c40*/  IADD3 R36, P6, R40, R2, RZ ;  /* 0x0000000228247210 */ /* 0x002fc80007fde0ff */
[C---:B------:R-:W-:Y:S01]  /*4c50*/  LEA.HI.X.SX32 R37, R40.reuse, R3, 0x1, P6 ;  /* 0x0000000328257211 */ /* 0x040fe200030f0eff */
[----:B------:R-:W-:Y:S01]  /*4c60*/  VIADD R40, R40, UR4 ;  /* 0x0000000428287c36 */ /* 0x000fe20008000000 */
[----:B------:R-:W-:Y:S01]  /*4c70*/  PRMT R45, R24, 0x7771, RZ ;  /* 0x00007771182d7816 */ /* 0x000fe200000000ff */
[----:B------:R0:W-:Y:S04]  /*4c80*/  @P3 STG.E.U8 desc[UR10][R14.64], R41 ;  /* 0x000000290e003986 */ /* 0x0001e8000c10110a */
[----:B------:R1:W-:Y:S01]  /*4c90*/  @P2 STG.E.U8 desc[UR10][R38.64], R45 ;  /* 0x0000002d26002986 */ /* 0x0003e2000c10110a */
[C---:B0-----:R-:W-:Y:S01]  /*4ca0*/  IADD3 R14, P6, R40.reuse, R2, RZ ;  /* 0x00000002280e7210 */ /* 0x041fe20007fde0ff */
[----:B------:R-:W-:-:S03]  /*4cb0*/  VIADD R41, R40, UR4 ;  /* 0x0000000428297c36 */ /* 0x000fc60008000000 */
[-C--:B------:R-:W-:Y:S02]  /*4cc0*/  LEA.HI.X.SX32 R15, R40, R3.reuse, 0x1, P6 ;  /* 0x00000003280f7211 */ /* 0x080fe400030f0eff */
[----:B-1----:R-:W-:Y:S02]  /*4cd0*/  IADD3 R38, P6, R41, R2, RZ ;  /* 0x0000000229267210 */ /* 0x002fe40007fde0ff */
[----:B------:R-:W-:Y:S02]  /*4ce0*/  PRMT R43, R25, 0x7770, RZ ;  /* 0x00007770192b7816 */ /* 0x000fe400000000ff */
[C---:B------:R-:W-:Y:S01]  /*4cf0*/  LEA.HI.X.SX32 R39, R41.reuse, R3, 0x1, P6 ;  /* 0x0000000329277211 */ /* 0x040fe200030f0eff */
[----:B------:R-:W-:Y:S01]  /*4d00*/  VIADD R41, R41, UR4 ;  /* 0x0000000429297c36 */ /* 0x000fe20008000000 */
[----:B------:R-:W-:Y:S01]  /*4d10*/  PRMT R45, R25, 0x7771, RZ ;  /* 0x00007771192d7816 */ /* 0x000fe200000000ff */
[----:B------:R0:W-:Y:S01]  /*4d20*/  @P1 STG.E.U8 desc[UR10][R36.64], R43 ;  /* 0x0000002b24001986 */ /* 0x0001e2000c10110a */
[----:B------:R-:W-:-:S02]  /*4d30*/  VIADD R13, R12, 0x5 ;  /* 0x000000050c0d7836 */ /* 0x000fc40000000000 */
[----:B------:R-:W-:Y:S01]  /*4d40*/  VIADD R40, R41, UR4 ;  /* 0x0000000429287c36 */ /* 0x000fe20008000000 */
[----:B------:R1:W-:Y:S02]  /*4d50*/  @P4 STG.E.U8 desc[UR10][R14.64], R45 ;  /* 0x0000002d0e004986 */ /* 0x0003e4000c10110a */
[----:B------:R-:W-:Y:S02]  /*4d60*/  ISETP.LT.AND P3, PT, R13, UR5, !P0 ;  /* 0x000000050d007c0c */ /* 0x000fe4000c761270 */
[CC--:B0-----:R-:W-:Y:S01]  /*4d70*/  IADD3 R36, P6, R41.reuse, R2.reuse, RZ ;  /* 0x0000000229247210 */ /* 0x0c1fe20007fde0ff */
[----:B------:R-:W-:Y:S01]  /*4d80*/  VIADD R13, R12, 0x6 ;  /* 0x000000060c0d7836 */ /* 0x000fe20000000000 */
[----:B------:R-:W-:Y:S01]  /*4d90*/  PRMT R43, R26, 0x7770, RZ ;  /* 0x000077701a2b7816 */ /* 0x000fe200000000ff */
[----:B------:R-:W-:Y:S01]  /*4da0*/  ULDC UR5, c[0x0][0x22c] ;  /* 0x00008b0000057ab9 */ /* 0x000fe20000000800 */
[----:B------:R-:W-:Y:S02]  /*4db0*/  LEA.HI.X.SX32 R37, R41, R3, 0x1, P6 ;  /* 0x0000000329257211 */ /* 0x000fe400030f0eff */
[----:B-1----:R-:W-:-:S04]  /*4dc0*/  IADD3 R14, P6, R40, R2, RZ ;  /* 0x00000002280e7210 */ /* 0x002fc80007fde0ff */
[C---:B------:R-:W-:Y:S01]  /*4dd0*/  LEA.HI.X.SX32 R15, R40.reuse, R3, 0x1, P6 ;  /* 0x00000003280f7211 */ /* 0x040fe200030f0eff */
[----:B------:R-:W-:Y:S01]  /*4de0*/  VIADD R40, R40, UR4 ;  /* 0x0000000428287c36 */ /* 0x000fe20008000000 */
[----:B------:R-:W-:Y:S01]  /*4df0*/  ISETP.LT.AND P2, PT, R13, UR5, !P0 ;  /* 0x000000050d007c0c */ /* 0x000fe2000c741270 */
[----:B------:R-:W-:Y:S01]  /*4e00*/  VIADD R13, R12, 0x7 ;  /* 0x000000070c0d7836 */ /* 0x000fe20000000000 */
[----:B------:R0:W-:Y:S01]  /*4e10*/  @P5 STG.E.U8 desc[UR10][R38.64], R43 ;  /* 0x0000002b26005986 */ /* 0x0001e2000c10110a */
[----:B------:R-:W-:Y:S01]  /*4e20*/  PRMT R45, R26, 0x7771, RZ ;  /* 0x000077711a2d7816 */ /* 0x000fe200000000ff */
[----:B------:R-:W-:Y:S01]  /*4e30*/  VIADD R41, R40, UR4 ;  /* 0x0000000428297c36 */ /* 0x000fe20008000000 */
[----:B------:R-:W-:Y:S02]  /*4e40*/  ULDC UR5, c[0x0][0x22c] ;  /* 0x00008b0000057ab9 */ /* 0x000fe40000000800 */
[----:B------:R-:W-:Y:S01]  /*4e50*/  ISETP.LT.AND P1, PT, R13, UR5, !P0 ;  /* 0x000000050d007c0c */ /* 0x000fe2000c721270 */
[----:B------:R-:W-:Y:S01]  /*4e60*/  VIADD R13, R12, 0x8 ;  /* 0x000000080c0d7836 */ /* 0x000fe20000000000 */
[----:B------:R1:W-:Y:S01]  /*4e70*/  @P3 STG.E.U8 desc[UR10][R36.64], R45 ;  /* 0x0000002d24003986 */ /* 0x0003e2000c10110a */
[----:B------:R-:W-:Y:S01]  /*4e80*/  ULDC UR5, c[0x0][0x22c] ;  /* 0x00008b0000057ab9 */ /* 0x000fe20000000800 */
[----:B0-----:R-:W-:-:S04]  /*4e90*/  IADD3 R38, P6, R40, R2, RZ ;  /* 0x0000000228267210 */ /* 0x001fc80007fde0ff */
[-C--:B------:R-:W-:Y:S02]  /*4ea0*/  LEA.HI.X.SX32 R39, R40, R3.reuse, 0x1, P6 ;  /* 0x0000000328277211 */ /* 0x080fe400030f0eff */
[-C--:B-1----:R-:W-:Y:S02]  /*4eb0*/  IADD3 R36, P6, R41, R2.reuse, RZ ;  /* 0x0000000229247210 */ /* 0x082fe40007fde0ff */
[----:B------:R-:W-:Y:S01]  /*4ec0*/  ISETP.LT.AND P4, PT, R13, UR5, !P0 ;  /* 0x000000050d007c0c */ /* 0x000fe2000c781270 */
[C---:B------:R-:W-:Y:S01]  /*4ed0*/  VIADD R13, R12.reuse, 0x9 ;  /* 0x000000090c0d7836 */ /* 0x040fe20000000000 */
[----:B------:R-:W-:Y:S01]  /*4ee0*/  PRMT R43, R27, 0x7770, RZ ;  /* 0x000077701b2b7816 */ /* 0x000fe200000000ff */
[----:B------:R-:W-:Y:S01]  /*4ef0*/  ULDC UR5, c[0x0][0x22c] ;  /* 0x00008b0000057ab9 */ /* 0x000fe20000000800 */
[C---:B------:R-:W-:Y:S01]  /*4f00*/  LEA.HI.X.SX32 R37, R41.reuse, R3, 0x1, P6 ;  /* 0x0000000329257211 */ /* 0x040fe200030f0eff */
[----:B------:R-:W-:Y:S01]  /*4f10*/  VIADD R41, R41, UR4 ;  /* 0x0000000429297c36 */ /* 0x000fe20008000000 */
[----:B------:R-:W-:Y:S01]  /*4f20*/  PRMT R45, R27, 0x7771, RZ ;  /* 0x000077711b2d7816 */ /* 0x000fe200000000ff */
[----:B------:R0:W-:Y:S01]  /*4f30*/  @P2 STG.E.U8 desc[UR10][R14.64], R43 ;  /* 0x0000002b0e002986 */ /* 0x0001e2000c10110a */
[----:B------:R-:W-:Y:S01]  /*4f40*/  ISETP.LT.AND P5, PT, R13, UR5, !P0 ;  /* 0x000000050d007c0c */ /* 0x000fe2000c7a1270 */
[C---:B------:R-:W-:Y:S01]  /*4f50*/  VIADD R40, R41.reuse, UR4 ;  /* 0x0000000429287c36 */ /* 0x040fe20008000000 */
[----:B------:R-:W-:Y:S01]  /*4f60*/  ULDC UR5, c[0x0][0x22c] ;  /* 0x00008b0000057ab9 */ /* 0x000fe20000000800 */
[----:B------:R-:W-:Y:S01]  /*4f70*/  VIADD R13, R12, 0xa ;  /* 0x0000000a0c0d7836 */ /* 0x000fe20000000000 */
[----:B------:R1:W-:Y:S01]  /*4f80*/  @P1 STG.E.U8 desc[UR10][R38.64], R45 ;  /* 0x0000002d26001986 */ /* 0x0003e2000c10110a */
[----:B0-----:R-:W-:-:S03]  /*4f90*/  IADD3 R14, P6, R41, R2, RZ ;  /* 0x00000002290e7210 */ /* 0x001fc60007fde0ff */
[----:B------:R-:W-:Y:S02]  /*4fa0*/  ISETP.LT.AND P3, PT, R13, UR5, !P0 ;  /* 0x000000050d007c0c */ /* 0x000fe4000c761270 */
[-C--:B------:R-:W-:Y:S01]  /*4fb0*/  LEA.HI.X.SX32 R15, R41, R3.reuse, 0x1, P6 ;  /* 0x00000003290f7211 */ /* 0x080fe200030f0eff */
[----:B------:R-:W-:Y:S01]  /*4fc0*/  VIADD R13, R12, 0xb ;  /* 0x0000000b0c0d7836 */ /* 0x000fe20000000000 */
[----:B-1----:R-:W-:Y:S01]  /*4fd0*/  IADD3 R38, P6, R40, R2, RZ ;  /* 0x0000000228267210 */ /* 0x002fe20007fde0ff */
[----:B------:R-:W-:Y:S01]  /*4fe0*/  ULDC UR5, c[0x0][0x22c] ;  /* 0x00008b0000057ab9 */ /* 0x000fe20000000800 */
[----:B------:R-:W-:Y:S02]  /*4ff0*/  PRMT R43, R24, 0x7772, RZ ;  /* 0x00007772182b7816 */ /* 0x000fe400000000ff */
[C---:B------:R-:W-:Y:S01]  /*5000*/  LEA.HI.X.SX32 R39, R40.reuse, R3, 0x1, P6 ;  /* 0x0000000328277211 */ /* 0x040fe200030f0eff */
[----:B------:R-:W-:Y:S01]  /*5010*/  VIADD R40, R40, UR4 ;  /* 0x0000000428287c36 */ /* 0x000fe20008000000 */
[----:B------:R-:W-:Y:S01]  /*5020*/  ISETP.LT.AND P2, PT, R13, UR5, !P0 ;  /* 0x000000050d007c0c */ /* 0x000fe2000c741270 */
[----:B------:R-:W-:Y:S01]  /*5030*/  VIADD R13, R12, 0xc ;  /* 0x0000000c0c0d7836 */ /* 0x000fe20000000000 */
[----:B------:R-:W-:Y:S01]  /*5040*/  PRMT R41, R24, 0x7773, RZ ;  /* 0x0000777318297816 */ /* 0x000fe200000000ff */
[----:B------:R0:W-:Y:S01]  /*5050*/  @P4 STG.E.U8 desc[UR10][R36.64], R43 ;  /* 0x0000002b24004986 */ /* 0x0001e2000c10110a */
[----:B------:R-:W-:Y:S01]  /*5060*/  VIADD R24, R40, UR4 ;  /* 0x0000000428187c36 */ /* 0x000fe20008000000 */
[----:B------:R-:W-:-:S02]  /*5070*/  ULDC UR5, c[0x0][0x22c] ;  /* 0x00008b0000057ab9 */ /* 0x000fc40000000800 */
[----:B------:R-:W-:Y:S01]  /*5080*/  ISETP.LT.AND P1, PT, R13, UR5, !P0 ;  /* 0x000000050d007c0c */ /* 0x000fe2000c721270 */
[----:B------:R1:W-:Y:S01]  /*5090*/  @P5 STG.E.U8 desc[UR10][R14.64], R41 ;  /* 0x000000290e005986 */ /* 0x0003e2000c10110a */
[----:B------:R-:W-:Y:S01]  /*50a0*/  VIADD R13, R12, 0xd ;  /* 0x0000000d0c0d7836 */ /* 0x000fe20000000000 */
[----:B------:R-:W-:Y:S01]  /*50b0*/  ULDC UR5, c[0x0][0x22c] ;  /* 0x00008b0000057ab9 */ /* 0x000fe20000000800 */
[CC--:B0-----:R-:W-:Y:S02]  /*50c0*/  IADD3 R36, P6, R40.reuse, R2.reuse, RZ ;  /* 0x0000000228247210 */ /* 0x0c1fe40007fde0ff */
[C---:B------:R-:W-:Y:S02]  /*50d0*/  PRMT R43, R25.reuse, 0x7772, RZ ;  /* 0x00007772192b7816 */ /* 0x040fe400000000ff */
[-C--:B------:R-:W-:Y:S02]  /*50e0*/  LEA.HI.X.SX32 R37, R40, R3.reuse, 0x1, P6 ;  /* 0x0000000328257211 */ /* 0x080fe400030f0eff */
[----:B-1----:R-:W-:Y:S01]  /*50f0*/  PRMT R41, R25, 0x7773, RZ ;  /* 0x0000777319297816 */ /* 0x002fe200000000ff */
[C---:B------:R-:W-:Y:S01]  /*5100*/  VIADD R25, R24.reuse, UR4 ;  /* 0x0000000418197c36 */ /* 0x040fe20008000000 */
[-C--:B------:R-:W-:Y:S01]  /*5110*/  IADD3 R14, P6, R24, R2.reuse, RZ ;  /* 0x00000002180e7210 */ /* 0x080fe20007fde0ff */
[----:B------:R0:W-:Y:S01]  /*5120*/  @P3 STG.E.U8 desc[UR10][R38.64], R43 ;  /* 0x0000002b26003986 */ /* 0x0001e2000c10110a */
[----:B------:R-:W-:Y:S01]  /*5130*/  ISETP.LT.AND P4, PT, R13, UR5, !P0 ;  /* 0x000000050d007c0c */ /* 0x000fe2000c781270 */
[----:B------:R-:W-:Y:S01]  /*5140*/  VIADD R13, R12, 0xe ;  /* 0x0000000e0c0d7836 */ /* 0x000fe20000000000 */
[-C--:B------:R-:W-:Y:S01]  /*5150*/  LEA.HI.X.SX32 R15, R24, R3.reuse, 0x1, P6 ;  /* 0x00000003180f7211 */ /* 0x080fe200030f0eff */
[----:B------:R-:W-:Y:S01]  /*5160*/  ULDC UR5, c[0x0][0x22c] ;  /* 0x00008b0000057ab9 */ /* 0x000fe20000000800 */
[----:B------:R-:W-:Y:S01]  /*5170*/  IADD3 R24, P6, R25, R2, RZ ;  /* 0x0000000219187210 */ /* 0x000fe20007fde0ff */
[----:B------:R1:W-:Y:S01]  /*5180*/  @P2 STG.E.U8 desc[UR10][R36.64], R41 ;  /* 0x0000002924002986 */ /* 0x0003e2000c10110a */
[----:B------:R-:W-:Y:S01]  /*5190*/  ISETP.LT.AND P5, PT, R13, UR5, !P0 ;  /* 0x000000050d007c0c */ /* 0x000fe2000c7a1270 */
[C---:B0-----:R-:W-:Y:S01]  /*51a0*/  VIADD R38, R25.reuse, UR4 ;  /* 0x0000000419267c36 */ /* 0x041fe20008000000 */
[----:B------:R-:W-:Y:S01]  /*51b0*/  LEA.HI.X.SX32 R25, R25, R3, 0x1, P6 ;  /* 0x0000000319197211 */ /* 0x000fe200030f0eff */
[----:B------:R-:W-:Y:S01]  /*51c0*/  VIADD R13, R12, 0xf ;  /* 0x0000000f0c0d7836 */ /* 0x000fe20000000000 */
[----:B------:R-:W-:-:S02]  /*51d0*/  ULDC UR5, c[0x0][0x22c] ;  /* 0x00008b0000057ab9 */ /* 0x000fc40000000800 */
[-C--:B-1----:R-:W-:Y:S02]  /*51e0*/  IADD3 R36, P6, R38, R2.reuse, RZ ;  /* 0x0000000226247210 */ /* 0x082fe40007fde0ff */
[----:B------:R-:W-:Y:S02]  /*51f0*/  PRMT R39, R26, 0x7772, RZ ;  /* 0x000077721a277816 */ /* 0x000fe400000000ff */
[C---:B------:R-:W-:Y:S01]  /*5200*/  LEA.HI.X.SX32 R37, R38.reuse, R3, 0x1, P6 ;  /* 0x0000000326257211 */ /* 0x040fe200030f0eff */
[----:B------:R-:W-:Y:S01]  /*5210*/  VIADD R38, R38, UR4 ;  /* 0x0000000426267c36 */ /* 0x000fe20008000000 */
[----:B------:R-:W-:Y:S01]  /*5220*/  ISETP.LT.AND P3, PT, R13, UR5, !P0 ;  /* 0x000000050d007c0c */ /* 0x000fe2000c761270 */
[----:B------:R-:W-:Y:S01]  /*5230*/  VIADD R13, R12, 0x10 ;  /* 0x000000100c0d7836 */ /* 0x000fe20000000000 */
[----:B------:R0:W-:Y:S01]  /*5240*/  @P1 STG.E.U8 desc[UR10][R14.64], R39 ;  /* 0x000000270e001986 */ /* 0x0001e2000c10110a */
[----:B------:R-:W-:Y:S01]  /*5250*/  PRMT R43, R26, 0x7773, RZ ;  /* 0x000077731a2b7816 */ /* 0x000fe200000000ff */
[----:B------:R-:W-:Y:S01]  /*5260*/  ULDC UR5, c[0x0][0x22c] ;  /* 0x00008b0000057ab9 */ /* 0x000fe20000000800 */
[----:B------:R-:W-:Y:S01]  /*5270*/  VIADD R26, R38, UR4 ;  /* 0x00000004261a7c36 */ /* 0x000fe20008000000 */
[----:B------:R-:W-:Y:S01]  /*5280*/  ISETP.LT.AND P2, PT, R13, UR5, !P0 ;  /* 0x000000050d007c0c */ /* 0x000fe2000c741270 */
[----:B------:R-:W-:Y:S01]  /*5290*/  VIADD R13, R12, 0x11 ;  /* 0x000000110c0d7836 */ /* 0x000fe20000000000 */
[----:B------:R-:W-:Y:S01]  /*52a0*/  PRMT R41, R27, 0x7772, RZ ;  /* 0x000077721b297816 */ /* 0x000fe200000000ff */
[----:B------:R1:W-:Y:S01]  /*52b0*/  @P4 STG.E.U8 desc[UR10][R24.64], R43 ;  /* 0x0000002b18004986 */ /* 0x0003e2000c10110a */
[----:B------:R-:W-:Y:S01]  /*52c0*/  ULDC UR5, c[0x0][0x22c] ;  /* 0x00008b0000057ab9 */ /* 0x000fe20000000800 */
[----:B0-----:R-:W-:-:S02]  /*52d0*/  IADD3 R14, P6, R38, R2, RZ ;  /* 0x00000002260e7210 */ /* 0x001fc40007fde0ff */
[----:B------:R-:W-:Y:S01]  /*52e0*/  PRMT R39, R27, 0x7773, RZ ;  /* 0x000077731b277816 */ /* 0x000fe200000000ff */
[----:B------:R-:W-:Y:S01]  /*52f0*/  VIADD R27, R26, UR4 ;  /* 0x000000041a1b7c36 */ /* 0x000fe20008000000 */
[-C--:B------:R-:W-:Y:S02]  /*5300*/  LEA.HI.X.SX32 R15, R38, R3.reuse, 0x1, P6 ;  /* 0x00000003260f7211 */ /* 0x080fe400030f0eff */
[-C--:B-1----:R-:W-:Y:S01]  /*5310*/  IADD3 R24, P6, R26, R2.reuse, RZ ;  /* 0x000000021a187210 */ /* 0x082fe20007fde0ff */
        /* <DEDUP_REMOVED lines=12> */
[----:B-1----:R-:W-:Y:S02]  /*53e0*/  IADD3 R14, P6, R36, R2, RZ ;  /* 0x00000002240e7210 */ /* 0x002fe40007fde0ff */
[----:B------:R-:W-:Y:S02]  /*53f0*/  PRMT R37, R8, 0x7770, RZ ;  /* 0x0000777008257816 */ /* 0x000fe400000000ff */
[C---:B------:R-:W-:Y:S01]  /*5400*/  LEA.HI.X.SX32 R15, R36.reuse, R3, 0x1, P6 ;  /* 0x00000003240f7211 */ /* 0x040fe200030f0eff */
[----:B------:R-:W-:Y:S01]  /*5410*/  VIADD R36, R36, UR4 ;  /* 0x0000000424247c36 */ /* 0x000fe20008000000 */
[----:B------:R-:W-:Y:S01]  /*5420*/  ISETP.LT.AND P5, PT, R13, UR5, !P0 ;  /* 0x000000050d007c0c */ /* 0x000fe2000c7a1270 */
[----:B------:R-:W-:Y:S01]  /*5430*/  VIADD R13, R12, 0x14 ;  /* 0x000000140c0d7836 */ /* 0x000fe20000000000 */
[----:B------:R-:W-:Y:S01]  /*5440*/  ULDC UR5, c[0x0][0x22c] ;  /* 0x00008b0000057ab9 */ /* 0x000fe20000000800 */
[----:B------:R0:W-:Y:S01]  /*5450*/  @P2 STG.E.U8 desc[UR10][R24.64], R37 ;  /* 0x0000002518002986 */ /* 0x0001e2000c10110a */
[----:B------:R-:W-:-:S02]  /*5460*/  PRMT R39, R8, 0x7771, RZ ;  /* 0x0000777108277816 */ /* 0x000fc400000000ff */
[----:B------:R-:W-:Y:S01]  /*5470*/  ISETP.LT.AND P3, PT, R13, UR5, !P0 ;  /* 0x000000050d007c0c */ /* 0x000fe2000c761270 */
[----:B------:R-:W-:Y:S01]  /*5480*/  VIADD R13, R12, 0x15 ;  /* 0x000000150c0d7836 */ /* 0x000fe20000000000 */
[----:B------:R-:W-:Y:S01]  /*5490*/  ULDC UR5, c[0x0][0x22c] ;  /* 0x00008b0000057ab9 */ /* 0x000fe20000000800 */
[----:B------:R1:W-:Y:S01]  /*54a0*/  @P1 STG.E.U8 desc[UR10][R26.64], R39 ;  /* 0x000000271a001986 */ /* 0x0003e2000c10110a */
[C---:B0-----:R-:W-:Y:S01]  /*54b0*/  IADD3 R24, P6, R36.reuse, R2, RZ ;  /* 0x0000000224187210 */ /* 0x041fe20007fde0ff */
[----:B------:R-:W-:-:S03]  /*54c0*/  VIADD R37, R36, UR4 ;  /* 0x0000000424257c36 */ /* 0x000fc60008000000 */
[-C--:B------:R-:W-:Y:S02]  /*54d0*/  LEA.HI.X.SX32 R25, R36, R3.reuse, 0x1, P6 ;  /* 0x0000000324197211 */ /* 0x080fe400030f0eff */
[----:B-1----:R-:W-:Y:S02]  /*54e0*/  IADD3 R26, P6, R37, R2, RZ ;  /* 0x00000002251a7210 */ /* 0x002fe40007fde0ff */
[----:B------:R-:W-:Y:S01]  /*54f0*/  ISETP.LT.AND P2, PT, R13, UR5, !P0 ;  /* 0x000000050d007c0c */ /* 0x000fe2000c741270 */
[C---:B------:R-:W-:Y:S01]  /*5500*/  VIADD R13, R12.reuse, 0x16 ;  /* 0x000000160c0d7836 */ /* 0x040fe20000000000 */
[----:B------:R-:W-:Y:S01]  /*5510*/  PRMT R41, R9, 0x7770, RZ ;  /* 0x0000777009297816 */ /* 0x000fe200000000ff */
[----:B------:R-:W-:Y:S01]  /*5520*/  ULDC UR5, c[0x0][0x22c] ;  /* 0x00008b0000057ab9 */ /* 0x000fe20000000800 */
[C---:B------:R-:W-:Y:S01]  /*5530*/  LEA.HI.X.SX32 R27, R37.reuse, R3, 0x1, P6 ;  /* 0x00000003251b7211 */ /* 0x040fe200030f0eff */
[----:B------:R-:W-:Y:S01]  /*5540*/  VIADD R37, R37, UR4 ;  /* 0x0000000425257c36 */ /* 0x000fe20008000000 */
[----:B------:R-:W-:Y:S01]  /*5550*/  ISETP.LT.AND P1, PT, R13, UR5, !P0 ;  /* 0x000000050d007c0c */ /* 0x000fe2000c721270 */
[----:B------:R0:W-:Y:S01]  /*5560*/  @P4 STG.E.U8 desc[UR10][R14.64], R41 ;  /* 0x000000290e004986 */ /* 0x0001e2000c10110a */
[----:B------:R-:W-:Y:S01]  /*5570*/  VIADD R13, R12, 0x17 ;  /* 0x000000170c0d7836 */ /* 0x000fe20000000000 */
[----:B------:R-:W-:Y:S01]  /*5580*/  PRMT R39, R9, 0x7771, RZ ;  /* 0x0000777109277816 */ /* 0x000fe200000000ff */
[----:B------:R-:W-:Y:S01]  /*5590*/  VIADD R36, R37, UR4 ;  /* 0x0000000425247c36 */ /* 0x000fe20008000000 */
[----:B------:R-:W-:-:S02]  /*55a0*/  ULDC UR5, c[0x0][0x22c] ;  /* 0x00008b0000057ab9 */ /* 0x000fc40000000800 */
[----:B------:R-:W-:Y:S01]  /*55b0*/  ISETP.LT.AND P4, PT, R13, UR5, !P0 ;  /* 0x000000050d007c0c */ /* 0x000fe2000c781270 */
[----:B------:R1:W-:Y:S01]  /*55c0*/  @P5 STG.E.U8 desc[UR10][R24.64], R39 ;  /* 0x0000002718005986 */ /* 0x0003e2000c10110a */
[CC--:B0-----:R-:W-:Y:S01]  /*55d0*/  IADD3 R14, P6, R37.reuse, R2.reuse, RZ ;  /* 0x00000002250e7210 */ /* 0x0c1fe20007fde0ff */
[----:B------:R-:W-:Y:S01]  /*55e0*/  VIADD R13, R12, 0x18 ;  /* 0x000000180c0d7836 */ /* 0x000fe20000000000 */
[----:B------:R-:W-:Y:S02]  /*55f0*/  ULDC UR5, c[0x0][0x22c] ;  /* 0x00008b0000057ab9 */ /* 0x000fe40000000800 */
[----:B------:R-:W-:Y:S02]  /*5600*/  LEA.HI.X.SX32 R15, R37, R3, 0x1, P6 ;  /* 0x00000003250f7211 */ /* 0x000fe400030f0eff */
[----:B-1----:R-:W-:Y:S02]  /*5610*/  IADD3 R24, P6, R36, R2, RZ ;  /* 0x0000000224187210 */ /* 0x002fe40007fde0ff */
[----:B------:R-:W-:-:S02]  /*5620*/  PRMT R41, R10, 0x7770, RZ ;  /* 0x000077700a297816 */ /* 0x000fc400000000ff */
[C---:B------:R-:W-:Y:S01]  /*5630*/  LEA.HI.X.SX32 R25, R36.reuse, R3, 0x1, P6 ;  /* 0x0000000324197211 */ /* 0x040fe200030f0eff */
[----:B------:R-:W-:Y:S01]  /*5640*/  VIADD R36, R36, UR4 ;  /* 0x0000000424247c36 */ /* 0x000fe20008000000 */
[----:B------:R-:W-:Y:S01]  /*5650*/  ISETP.LT.AND P5, PT, R13, UR5, !P0 ;  /* 0x000000050d007c0c */ /* 0x000fe2000c7a1270 */
[----:B------:R-:W-:Y:S01]  /*5660*/  VIADD R13, R12, 0x19 ;  /* 0x000000190c0d7836 */ /* 0x000fe20000000000 */
[----:B------:R0:W-:Y:S01]  /*5670*/  @P3 STG.E.U8 desc[UR10][R26.64], R41 ;  /* 0x000000291a003986 */ /* 0x0001e2000c10110a */
[----:B------:R-:W-:Y:S01]  /*5680*/  ULDC UR5, c[0x0][0x22c] ;  /* 0x00008b0000057ab9 */ /* 0x000fe20000000800 */
[----:B------:R-:W-:Y:S01]  /*5690*/  PRMT R39, R10, 0x7771, RZ ;  /* 0x000077710a277816 */ /* 0x000fe200000000ff */
[----:B------:R-:W-:Y:S01]  /*56a0*/  VIADD R37, R36, UR4 ;  /* 0x0000000424257c36 */ /* 0x000fe20008000000 */
[----:B------:R-:W-:Y:S01]  /*56b0*/  ISETP.LT.AND P3, PT, R13, UR5, !P0 ;  /* 0x000000050d007c0c */ /* 0x000fe2000c761270 */
[----:B------:R-:W-:Y:S01]  /*56c0*/  VIADD R13, R12, 0x1a ;  /* 0x0000001a0c0d7836 */ /* 0x000fe20000000000 */
[----:B------:R-:W-:Y:S01]  /*56d0*/  ULDC UR5, c[0x0][0x22c] ;  /* 0x00008b0000057ab9 */ /* 0x000fe20000000800 */
[----:B------:R1:W-:Y:S01]  /*56e0*/  @P2 STG.E.U8 desc[UR10][R14.64], R39 ;  /* 0x000000270e002986 */ /* 0x0003e2000c10110a */
[----:B0-----:R-:W-:-:S04]  /*56f0*/  IADD3 R26, P6, R36, R2, RZ ;  /* 0x00000002241a7210 */ /* 0x001fc80007fde0ff */
[-C--:B------:R-:W-:Y:S02]  /*5700*/  LEA.HI.X.SX32 R27, R36, R3.reuse, 0x1, P6 ;  /* 0x00000003241b7211 */ /* 0x080fe400030f0eff */
[----:B-1----:R-:W-:Y:S02]  /*5710*/  IADD3 R14, P6, R37, R2, RZ ;  /* 0x00000002250e7210 */ /* 0x002fe40007fde0ff */
[----:B------:R-:W-:Y:S02]  /*5720*/  PRMT R41, R11, 0x7770, RZ ;  /* 0x000077700b297816 */ /* 0x000fe400000000ff */
[----:B------:R-:W-:Y:S01]  /*5730*/  ISETP.LT.AND P2, PT, R13, UR5, !P0 ;  /* 0x000000050d007c0c */ /* 0x000fe2000c741270 */
[C---:B------:R-:W-:Y:S01]  /*5740*/  VIADD R13, R12.reuse, 0x1b ;  /* 0x0000001b0c0d7836 */ /* 0x040fe20000000000 */
[C---:B------:R-:W-:Y:S01]  /*5750*/  LEA.HI.X.SX32 R15, R37.reuse, R3, 0x1, P6 ;  /* 0x00000003250f7211 */ /* 0x040fe200030f0eff */
[----:B------:R-:W-:Y:S01]  /*5760*/  VIADD R37, R37, UR4 ;  /* 0x0000000425257c36 */ /* 0x000fe20008000000 */
[----:B------:R-:W-:Y:S01]  /*5770*/  ULDC UR5, c[0x0][0x22c] ;  /* 0x00008b0000057ab9 */ /* 0x000fe20000000800 */
[----:B------:R0:W-:Y:S01]  /*5780*/  @P1 STG.E.U8 desc[UR10][R24.64], R41 ;  /* 0x0000002918001986 */ /* 0x0001e2000c10110a */
[----:B------:R-:W-:Y:S01]  /*5790*/  ISETP.LT.AND P1, PT, R13, UR5, !P0 ;  /* 0x000000050d007c0c */ /* 0x000fe2000c721270 */
[----:B------:R-:W-:Y:S01]  /*57a0*/  VIADD R13, R12, 0x1c ;  /* 0x0000001c0c0d7836 */ /* 0x000fe20000000000 */
[----:B------:R-:W-:Y:S01]  /*57b0*/  PRMT R39, R11, 0x7771, RZ ;  /* 0x000077710b277816 */ /* 0x000fe200000000ff */
[----:B------:R-:W-:Y:S01]  /*57c0*/  VIADD R36, R37, UR4 ;  /* 0x0000000425247c36 */ /* 0x000fe20008000000 */
[----:B------:R-:W-:-:S03]  /*57d0*/  ULDC UR5, c[0x0][0x22c] ;  /* 0x00008b0000057ab9 */ /* 0x000fc60000000800 */
[----:B------:R1:W-:Y:S01]  /*57e0*/  @P4 STG.E.U8 desc[UR10][R26.64], R39 ;  /* 0x000000271a004986 */ /* 0x0003e2000c10110a */
[-C--:B0-----:R-:W-:Y:S02]  /*57f0*/  IADD3 R24, P6, R37, R2.reuse, RZ ;  /* 0x0000000225187210 */ /* 0x081fe40007fde0ff */
[----:B------:R-:W-:Y:S02]  /*5800*/  PRMT R41, R8, 0x7772, RZ ;  /* 0x0000777208297816 */ /* 0x000fe400000000ff */
[----:B------:R-:W-:Y:S01]  /*5810*/  ISETP.LT.AND P4, PT, R13, UR5, !P0 ;  /* 0x000000050d007c0c */ /* 0x000fe2000c781270 */
[----:B------:R-:W-:Y:S01]  /*5820*/  VIADD R13, R12, 0x1d ;  /* 0x0000001d0c0d7836 */ /* 0x000fe20000000000 */
[----:B------:R-:W-:Y:S01]  /*5830*/  LEA.HI.X.SX32 R25, R37, R3, 0x1, P6 ;  /* 0x0000000325197211 */ /* 0x000fe200030f0eff */
[----:B------:R-:W-:Y:S01]  /*5840*/  ULDC UR5, c[0x0][0x22c] ;  /* 0x00008b0000057ab9 */ /* 0x000fe20000000800 */
[----:B-1----:R-:W-:Y:S01]  /*5850*/  IADD3 R26, P6, R36, R2, RZ ;  /* 0x00000002241a7210 */ /* 0x002fe20007fde0ff */
[----:B------:R0:W-:Y:S01]  /*5860*/  @P5 STG.E.U8 desc[UR10][R14.64], R41 ;  /* 0x000000290e005986 */ /* 0x0001e2000c10110a */
[----:B------:R-:W-:-:S02]  /*5870*/  ISETP.LT.AND P5, PT, R13, UR5, !P0 ;  /* 0x000000050d007c0c */ /* 0x000fc4000c7a1270 */
[C---:B------:R-:W-:Y:S01]  /*5880*/  LEA.HI.X.SX32 R27, R36.reuse, R3, 0x1, P6 ;  /* 0x00000003241b7211 */ /* 0x040fe200030f0eff */
[----:B------:R-:W-:Y:S01]  /*5890*/  VIADD R36, R36, UR4 ;  /* 0x0000000424247c36 */ /* 0x000fe20008000000 */
[----:B------:R-:W-:Y:S01]  /*58a0*/  PRMT R39, R8, 0x7773, RZ ;  /* 0x0000777308277816 */ /* 0x000fe200000000ff */
[C---:B------:R-:W-:Y:S01]  /*58b0*/  VIADD R13, R12.reuse, 0x1e ;  /* 0x0000001e0c0d7836 */ /* 0x040fe20000000000 */
[----:B------:R-:W-:Y:S01]  /*58c0*/  ULDC UR5, c[0x0][0x22c] ;  /* 0x00008b0000057ab9 */ /* 0x000fe20000000800 */
[----:B------:R-:W-:Y:S02]  /*58d0*/  VIADD R8, R12, 0x1f ;  /* 0x0000001f0c087836 */ /* 0x000fe40000000000 */
[----:B------:R1:W-:Y:S01]  /*58e0*/  @P3 STG.E.U8 desc[UR10][R24.64], R39 ;  /* 0x0000002718003986 */ /* 0x0003e2000c10110a */
[----:B0-----:R-:W-:Y:S01]  /*58f0*/  PRMT R41, R9, 0x7772, RZ ;  /* 0x0000777209297816 */ /* 0x001fe200000000ff */
[C---:B------:R-:W-:Y:S01]  /*5900*/  VIADD R37, R36.reuse, UR4 ;  /* 0x0000000424257c36 */ /* 0x040fe20008000000 */
[----:B------:R-:W-:-:S02]  /*5910*/  IADD3 R14, P6, R36, R2, RZ ;  /* 0x00000002240e7210 */ /* 0x000fc40007fde0ff */
[----:B------:R-:W-:Y:S01]  /*5920*/  ISETP.LT.AND P3, PT, R13, UR5, !P0 ;  /* 0x000000050d007c0c */ /* 0x000fe2000c761270 */
[----:B------:R-:W-:Y:S01]  /*5930*/  ULDC UR5, c[0x0][0x22c] ;  /* 0x00008b0000057ab9 */ /* 0x000fe20000000800 */
[----:B------:R0:W-:Y:S01]  /*5940*/  @P2 STG.E.U8 desc[UR10][R26.64], R41 ;  /* 0x000000291a002986 */ /* 0x0001e2000c10110a */
[----:B------:R-:W-:Y:S02]  /*5950*/  ISETP.LT.AND P2, PT, R8, UR5, !P0 ;  /* 0x0000000508007c0c */ /* 0x000fe4000c741270 */
[----:B------:R-:W-:Y:S02]  /*5960*/  LEA.HI.X.SX32 R15, R36, R3, 0x1, P6 ;  /* 0x00000003240f7211 */ /* 0x000fe400030f0eff */
[----:B-1----:R-:W-:Y:S01]  /*5970*/  PRMT R39, R9, 0x7773, RZ ;  /* 0x0000777309277816 */ /* 0x002fe200000000ff */
[----:B------:R-:W-:Y:S01]  /*5980*/  VIADD R13, R12, 0x20 ;  /* 0x000000200c0d7836 */ /* 0x000fe20000000000 */
[----:B------:R-:W-:Y:S01]  /*5990*/  IADD3 R8, P6, R37, R2, RZ ;  /* 0x0000000225087210 */ /* 0x000fe20007fde0ff */
[----:B------:R-:W-:-:S03]  /*59a0*/  ULDC UR5, c[0x0][0x22c] ;  /* 0x00008b0000057ab9 */ /* 0x000fc60000000800 */
[CC--:B------:R-:W-:Y:S01]  /*59b0*/  LEA.HI.X.SX32 R9, R37.reuse, R3.reuse, 0x1, P6 ;  /* 0x0000000325097211 */ /* 0x0c0fe200030f0eff */
[----:B------:R-:W-:Y:S01]  /*59c0*/  VIADD R37, R37, UR4 ;  /* 0x0000000425257c36 */ /* 0x000fe20008000000 */
[----:B------:R1:W-:Y:S03]  /*59d0*/  @P1 STG.E.U8 desc[UR10][R14.64], R39 ;  /* 0x000000270e001986 */ /* 0x0003e6000c10110a */
[C---:B0-----:R-:W-:Y:S01]  /*59e0*/  VIADD R26, R37.reuse, UR4 ;  /* 0x00000004251a7c36 */ /* 0x041fe20008000000 */
[-C--:B------:R-:W-:Y:S02]  /*59f0*/  IADD3 R24, P6, R37, R2.reuse, RZ ;  /* 0x0000000225187210 */ /* 0x080fe40007fde0ff */
[----:B------:R-:W-:Y:S02]  /*5a00*/  PRMT R27, R10, 0x7772, RZ ;  /* 0x000077720a1b7816 */ /* 0x000fe400000000ff */
[----:B------:R-:W-:Y:S01]  /*5a10*/  ISETP.LT.AND P1, PT, R13, UR5, !P0 ;  /* 0x000000050d007c0c */ /* 0x000fe2000c721270 */
[----:B------:R-:W-:Y:S01]  /*5a20*/  VIADD R13, R12, 0x21 ;  /* 0x000000210c0d7836 */ /* 0x000fe20000000000 */
[-C--:B------:R-:W-:Y:S01]  /*5a30*/  LEA.HI.X.SX32 R25, R37, R3.reuse, 0x1, P6 ;  /* 0x0000000325197211 */ /* 0x080fe200030f0eff */
[----:B------:R-:W-:Y:S01]  /*5a40*/  ULDC UR5, c[0x0][0x22c] ;  /* 0x00008b0000057ab9 */ /* 0x000fe20000000800 */
[-C--:B-1----:R-:W-:Y:S01]  /*5a50*/  IADD3 R14, P6, R26, R2.reuse, RZ ;  /* 0x000000021a0e7210 */ /* 0x082fe20007fde0ff */
[----:B------:R0:W-:Y:S01]  /*5a60*/  @P4 STG.E.U8 desc[UR10][R8.64], R27 ;  /* 0x0000001b08004986 */ /* 0x0001e2000c10110a */
[----:B------:R-:W-:Y:S01]  /*5a70*/  ISETP.LT.AND P4, PT, R13, UR5, !P0 ;  /* 0x000000050d007c0c */ /* 0x000fe2000c781270 */
[----:B------:R-:W-:Y:S01]  /*5a80*/  VIADD R13, R12, 0x22 ;  /* 0x000000220c0d7836 */ /* 0x000fe20000000000 */
[----:B------:R-:W-:Y:S01]  /*5a90*/  PRMT R41, R10, 0x7773, RZ ;  /* 0x000077730a297816 */ /* 0x000fe200000000ff */
[----:B------:R-:W-:Y:S01]  /*5aa0*/  ULDC UR5, c[0x0][0x22c] ;  /* 0x00008b0000057ab9 */ /* 0x000fe20000000800 */
[C---:B------:R-:W-:Y:S01]  /*5ab0*/  LEA.HI.X.SX32 R15, R26.reuse, R3, 0x1, P6 ;  /* 0x000000031a0f7211 */ /* 0x040fe200030f0eff */
[----:B------:R-:W-:Y:S01]  /*5ac0*/  VIADD R26, R26, UR4 ;  /* 0x000000041a1a7c36 */ /* 0x000fe20008000000 */
[----:B------:R-:W-:Y:S01]  /*5ad0*/  PRMT R39, R11, 0x7772, RZ ;  /* 0x000077720b277816 */ /* 0x000fe200000000ff */
[----:B------:R1:W-:Y:S01]  /*5ae0*/  @P5 STG.E.U8 desc[UR10][R24.64], R41 ;  /* 0x0000002918005986 */ /* 0x0003e2000c10110a */
[----:B------:R-:W-:Y:S01]  /*5af0*/  ISETP.LT.AND P5, PT, R13, UR5, !P0 ;  /* 0x000000050d007c0c */ /* 0x000fe2000c7a1270 */
[----:B------:R-:W-:Y:S01]  /*5b00*/  ULDC UR5, c[0x0][0x22c] ;  /* 0x00008b0000057ab9 */ /* 0x000fe20000000800 */
[----:B0-----:R-:W-:Y:S01]  /*5b10*/  VIADD R9, R12, 0x23 ;  /* 0x000000230c097836 */ /* 0x001fe20000000000 */
[C---:B------:R-:W-:Y:S01]  /*5b20*/  IADD3 R8, P6, R26.reuse, R2, RZ ;  /* 0x000000021a087210 */ /* 0x040fe20007fde0ff */
[----:B------:R-:W-:Y:S01]  /*5b30*/  VIADD R27, R26, UR4 ;  /* 0x000000041a1b7c36 */ /* 0x000fe20008000000 */
[----:B------:R0:W-:Y:S02]  /*5b40*/  @P3 STG.E.U8 desc[UR10][R14.64], R39 ;  /* 0x000000270e003986 */ /* 0x0001e4000c10110a */
[----:B------:R-:W-:-:S02]  /*5b50*/  ISETP.LT.AND P3, PT, R9, UR5, !P0 ;  /* 0x0000000509007c0c */ /* 0x000fc4000c761270 */
[----:B------:R-:W-:Y:S01]  /*5b60*/  PRMT R37, R11, 0x7773, RZ ;  /* 0x000077730b257816 */ /* 0x000fe200000000ff */
[----:B------:R-:W-:Y:S01]  /*5b70*/  VIADD R13, R12, 0x24 ;  /* 0x000000240c0d7836 */ /* 0x000fe20000000000 */
[----:B------:R-:W-:Y:S01]  /*5b80*/  LEA.HI.X.SX32 R9, R26, R3, 0x1, P6 ;  /* 0x000000031a097211 */ /* 0x000fe200030f0eff */
[----:B------:R-:W-:Y:S01]  /*5b90*/  ULDC UR5, c[0x0][0x22c] ;  /* 0x00008b0000057ab9 */ /* 0x000fe20000000800 */
[----:B------:R-:W-:-:S04]  /*5ba0*/  IADD3 R10, P6, R27, R2, RZ ;  /* 0x000000021b0a7210 */ /* 0x000fc80007fde0ff */
[CC--:B------:R-:W-:Y:S01]  /*5bb0*/  LEA.HI.X.SX32 R11, R27.reuse, R3.reuse, 0x1, P6 ;  /* 0x000000031b0b7211 */ /* 0x0c0fe200030f0eff */
[----:B------:R-:W-:Y:S01]  /*5bc0*/  VIADD R27, R27, UR4 ;  /* 0x000000041b1b7c36 */ /* 0x000fe20008000000 */
[----:B------:R2:W-:Y:S03]  /*5bd0*/  @P2 STG.E.U8 desc[UR10][R8.64], R37 ;  /* 0x0000002508002986 */ /* 0x0005e6000c10110a */
[C---:B-1----:R-:W-:Y:S01]  /*5be0*/  VIADD R24, R27.reuse, UR4 ;  /* 0x000000041b187c36 */ /* 0x042fe20008000000 */
[-C--:B0-----:R-:W-:Y:S02]  /*5bf0*/  IADD3 R14, P6, R27, R2.reuse, RZ ;  /* 0x000000021b0e7210 */ /* 0x081fe40007fde0ff */
[----:B----4-:R-:W-:Y:S02]  /*5c00*/  PRMT R25, R28, 0x7770, RZ ;  /* 0x000077701c197816 */ /* 0x010fe400000000ff */
[----:B------:R-:W-:Y:S01]  /*5c10*/  ISETP.LT.AND P2, PT, R13, UR5, !P0 ;  /* 0x000000050d007c0c */ /* 0x000fe2000c741270 */
[----:B------:R-:W-:Y:S01]  /*5c20*/  VIADD R13, R12, 0x25 ;  /* 0x000000250c0d7836 */ /* 0x000fe20000000000 */
[-C--:B------:R-:W-:Y:S01]  /*5c30*/  LEA.HI.X.SX32 R15, R27, R3.reuse, 0x1, P6 ;  /* 0x000000031b0f7211 */ /* 0x080fe200030f0eff */
[----:B------:R-:W-:Y:S01]  /*5c40*/  ULDC UR5, c[0x0][0x22c] ;  /* 0x00008b0000057ab9 */ /* 0x000fe20000000800 */
[-C--:B--2---:R-:W-:Y:S01]  /*5c50*/  IADD3 R8, P6, R24, R2.reuse, RZ ;  /* 0x0000000218087210 */ /* 0x084fe20007fde0ff */
[----:B------:R0:W-:Y:S01]  /*5c60*/  @P1 STG.E.U8 desc[UR10][R10.64], R25 ;  /* 0x000000190a001986 */ /* 0x0001e2000c10110a */
[----:B------:R-:W-:Y:S01]  /*5c70*/  ISETP.LT.AND P1, PT, R13, UR5, !P0 ;  /* 0x000000050d007c0c */ /* 0x000fe2000c721270 */
[----:B------:R-:W-:Y:S01]  /*5c80*/  VIADD R13, R12, 0x26 ;  /* 0x000000260c0d7836 */ /* 0x000fe20000000000 */
[----:B------:R-:W-:Y:S01]  /*5c90*/  PRMT R37, R28, 0x7771, RZ ;  /* 0x000077711c257816 */ /* 0x000fe200000000ff */
[----:B------:R-:W-:Y:S01]  /*5ca0*/  ULDC UR5, c[0x0][0x22c] ;  /* 0x00008b0000057ab9 */ /* 0x000fe20000000800 */
[CC--:B------:R-:W-:Y:S01]  /*5cb0*/  LEA.HI.X.SX32 R9, R24.reuse, R3.reuse, 0x1, P6 ;  /* 0x0000000318097211 */ /* 0x0c0fe200030f0eff */
[----:B------:R-:W-:Y:S01]  /*5cc0*/  VIADD R24, R24, UR4 ;  /* 0x0000000418187c36 */ /* 0x000fe20008000000 */
[----:B------:R-:W-:Y:S01]  /*5cd0*/  PRMT R27, R29, 0x7770, RZ ;  /* 0x000077701d1b7816 */ /* 0x000fe200000000ff */
[----:B------:R1:W-:Y:S01]  /*5ce0*/  @P4 STG.E.U8 desc[UR10][R14.64], R37 ;  /* 0x000000250e004986 */ /* 0x0003e2000c10110a */
[----:B------:R-:W-:Y:S01]  /*5cf0*/  ISETP.LT.AND P4, PT, R13, UR5, !P0 ;  /* 0x000000050d007c0c */ /* 0x000fe2000c781270 */
[----:B------:R-:W-:Y:S01]  /*5d00*/  ULDC UR5, c[0x0][0x22c] ;  /* 0x00008b0000057ab9 */ /* 0x000fe20000000800 */
[----:B0-----:R-:W-:Y:S01]  /*5d10*/  VIADD R11, R12, 0x27 ;  /* 0x000000270c0b7836 */ /* 0x001fe20000000000 */
[CC--:B------:R-:W-:Y:S01]  /*5d20*/  IADD3 R10, P6, R24.reuse, R2.reuse, RZ ;  /* 0x00000002180a7210 */ /* 0x0c0fe20007fde0ff */
[----:B------:R-:W-:Y:S01]  /*5d30*/  VIADD R25, R24, UR4 ;  /* 0x0000000418197c36 */ /* 0x000fe20008000000 */
[----:B------:R0:W-:Y:S02]  /*5d40*/  @P5 STG.E.U8 desc[UR10][R8.64], R27 ;  /* 0x0000001b08005986 */ /* 0x0001e4000c10110a */
[----:B------:R-:W-:Y:S01]  /*5d50*/  ISETP.LT.AND P5, PT, R11, UR5, !P0 ;  /* 0x000000050b007c0c */ /* 0x000fe2000c7a1270 */
[----:B------:R-:W-:Y:S01]  /*5d60*/  VIADD R13, R12, 0x28 ;  /* 0x000000280c0d7836 */ /* 0x000fe20000000000 */
[----:B------:R-:W-:Y:S01]  /*5d70*/  LEA.HI.X.SX32 R11, R24, R3, 0x1, P6 ;  /* 0x00000003180b7211 */ /* 0x000fe200030f0eff */
[----:B------:R-:W-:Y:S01]  /*5d80*/  ULDC UR5, c[0x0][0x22c] ;  /* 0x00008b0000057ab9 */ /* 0x000fe20000000800 */
[----:B-1----:R-:W-:-:S02]  /*5d90*/  IADD3 R14, P6, R25, R2, RZ ;  /* 0x00000002190e7210 */ /* 0x002fc40007fde0ff */
[----:B------:R-:W-:Y:S02]  /*5da0*/  PRMT R37, R29, 0x7771, RZ ;  /* 0x000077711d257816 */ /* 0x000fe400000000ff */
[CC--:B------:R-:W-:Y:S01]  /*5db0*/  LEA.HI.X.SX32 R15, R25.reuse, R3.reuse, 0x1, P6 ;  /* 0x00000003190f7211 */ /* 0x0c0fe200030f0eff */
[----:B------:R-:W-:Y:S01]  /*5dc0*/  VIADD R25, R25, UR4 ;  /* 0x0000000419197c36 */ /* 0x000fe20008000000 */
[----:B0-----:R-:W-:Y:S01]  /*5dd0*/  PRMT R27, R30, 0x7770, RZ ;  /* 0x000077701e1b7816 */ /* 0x001fe200000000ff */
[C---:B------:R-:W-:Y:S01]  /*5de0*/  VIADD R9, R12.reuse, 0x29 ;  /* 0x000000290c097836 */ /* 0x040fe20000000000 */
[----:B------:R0:W-:Y:S01]  /*5df0*/  @P3 STG.E.U8 desc[UR10][R10.64], R37 ;  /* 0x000000250a003986 */ /* 0x0001e2000c10110a */
[----:B------:R-:W-:Y:S01]  /*5e00*/  ISETP.LT.AND P3, PT, R13, UR5, !P0 ;  /* 0x000000050d007c0c */ /* 0x000fe2000c761270 */
[C---:B------:R-:W-:Y:S01]  /*5e10*/  VIADD R24, R25.reuse, UR4 ;  /* 0x0000000419187c36 */ /* 0x040fe20008000000 */
[-C--:B------:R-:W-:Y:S01]  /*5e20*/  IADD3 R8, P6, R25, R2.reuse, RZ ;  /* 0x0000000219087210 */ /* 0x080fe20007fde0ff */
[----:B------:R-:W-:Y:S01]  /*5e30*/  ULDC UR5, c[0x0][0x22c] ;  /* 0x00008b0000057ab9 */ /* 0x000fe20000000800 */
[----:B------:R1:W-:Y:S01]  /*5e40*/  @P2 STG.E.U8 desc[UR10][R14.64], R27 ;  /* 0x0000001b0e002986 */ /* 0x0003e2000c10110a */
[----:B------:R-:W-:Y:S01]  /*5e50*/  ISETP.LT.AND P2, PT, R9, UR5, !P0 ;  /* 0x0000000509007c0c */ /* 0x000fe2000c741270 */
[----:B------:R-:W-:Y:S01]  /*5e60*/  VIADD R13, R12, 0x2a ;  /* 0x0000002a0c0d7836 */ /* 0x000fe20000000000 */
[----:B------:R-:W-:Y:S01]  /*5e70*/  LEA.HI.X.SX32 R9, R25, R3, 0x1, P6 ;  /* 0x0000000319097211 */ /* 0x000fe200030f0eff */
[----:B------:R-:W-:Y:S01]  /*5e80*/  ULDC UR5, c[0x0][0x22c] ;  /* 0x00008b0000057ab9 */ /* 0x000fe20000000800 */
[----:B0-----:R-:W-:-:S04]  /*5e90*/  IADD3 R10, P6, R24, R2, RZ ;  /* 0x00000002180a7210 */ /* 0x001fc80007fde0ff */
[C---:B------:R-:W-:Y:S01]  /*5ea0*/  LEA.HI.X.SX32 R11, R24.reuse, R3, 0x1, P6 ;  /* 0x00000003180b7211 */ /* 0x040fe200030f0eff */
[----:B------:R-:W-:Y:S01]  /*5eb0*/  VIADD R24, R24, UR4 ;  /* 0x0000000418187c36 */ /* 0x000fe20008000000 */
[----:B------:R-:W-:-:S03]  /*5ec0*/  PRMT R37, R30, 0x7771, RZ ;  /* 0x000077711e257816 */ /* 0x000fc600000000ff */
[C---:B------:R-:W-:Y:S01]  /*5ed0*/  VIADD R25, R24.reuse, UR4 ;  /* 0x0000000418197c36 */ /* 0x040fe20008000000 */
[-C--:B-1----:R-:W-:Y:S01]  /*5ee0*/  IADD3 R14, P6, R24, R2.reuse, RZ ;  /* 0x00000002180e7210 */ /* 0x082fe20007fde0ff */
[----:B------:R0:W-:Y:S01]  /*5ef0*/  @P1 STG.E.U8 desc[UR10][R8.64], R37 ;  /* 0x0000002508001986 */ /* 0x0001e2000c10110a */
[----:B------:R-:W-:Y:S02]  /*5f00*/  PRMT R27, R31, 0x7770, RZ ;  /* 0x000077701f1b7816 */ /* 0x000fe400000000ff */
[----:B------:R-:W-:Y:S01]  /*5f10*/  ISETP.LT.AND P1, PT, R13, UR5, !P0 ;  /* 0x000000050d007c0c */ /* 0x000fe2000c721270 */
[----:B------:R-:W-:Y:S01]  /*5f20*/  VIADD R13, R12, 0x2b ;  /* 0x0000002b0c0d7836 */ /* 0x000fe20000000000 */
[----:B------:R-:W-:Y:S01]  /*5f30*/  LEA.HI.X.SX32 R15, R24, R3, 0x1, P6 ;  /* 0x00000003180f7211 */ /* 0x000fe200030f0eff */
[----:B------:R-:W-:Y:S01]  /*5f40*/  ULDC UR5, c[0x0][0x22c] ;  /* 0x00008b0000057ab9 */ /* 0x000fe20000000800 */
[----:B------:R1:W-:Y:S01]  /*5f50*/  @P4 STG.E.U8 desc[UR10][R10.64], R27 ;  /* 0x0000001b0a004986 */ /* 0x0003e2000c10110a */
[----:B0-----:R-:W-:-:S02]  /*5f60*/  IADD3 R8, P6, R25, R2, RZ ;  /* 0x0000000219087210 */ /* 0x001fc40007fde0ff */
[----:B------:R-:W-:Y:S01]  /*5f70*/  ISETP.LT.AND P4, PT, R13, UR5, !P0 ;  /* 0x000000050d007c0c */ /* 0x000fe2000c781270 */
[----:B------:R-:W-:Y:S01]  /*5f80*/  VIADD R13, R12, 0x2c ;  /* 0x0000002c0c0d7836 */ /* 0x000fe20000000000 */
[----:B------:R-:W-:Y:S01]  /*5f90*/  PRMT R37, R31, 0x7771, RZ ;  /* 0x000077711f257816 */ /* 0x000fe200000000ff */
[----:B------:R-:W-:Y:S01]  /*5fa0*/  ULDC UR5, c[0x0][0x22c] ;  /* 0x00008b0000057ab9 */ /* 0x000fe20000000800 */
[CC--:B------:R-:W-:Y:S01]  /*5fb0*/  LEA.HI.X.SX32 R9, R25.reuse, R3.reuse, 0x1, P6 ;  /* 0x0000000319097211 */ /* 0x0c0fe200030f0eff */
[----:B------:R-:W-:Y:S01]  /*5fc0*/  VIADD R25, R25, UR4 ;  /* 0x0000000419197c36 */ /* 0x000fe20008000000 */
[----:B-1----:R-:W-:Y:S01]  /*5fd0*/  PRMT R27, R28, 0x7772, RZ ;  /* 0x000077721c1b7816 */ /* 0x002fe200000000ff */
        /* <DEDUP_REMOVED lines=11> */
[----:B0-----:R-:W-:-:S02]  /*6090*/  IADD3 R14, P6, R24, R2, RZ ;  /* 0x00000002180e7210 */ /* 0x001fc40007fde0ff */
[----:B------:R-:W-:Y:S02]  /*60a0*/  PRMT R37, R28, 0x7773, RZ ;  /* 0x000077731c257816 */ /* 0x000fe400000000ff */
[CC--:B------:R-:W-:Y:S01]  /*60b0*/  LEA.HI.X.SX32 R15, R24.reuse, R3.reuse, 0x1, P6 ;  /* 0x00000003180f7211 */ /* 0x0c0fe200030f0eff */
[----:B------:R-:W-:Y:S01]  /*60c0*/  VIADD R24, R24, UR4 ;  /* 0x0000000418187c36 */ /* 0x000fe20008000000 */
[----:B-1----:R-:W-:Y:S01]  /*60d0*/  PRMT R27, R29, 0x7772, RZ ;  /* 0x000077721d1b7816 */ /* 0x002fe200000000ff */
[----:B------:R-:W-:Y:S01]  /*60e0*/  VIADD R9, R12, 0x2f ;  /* 0x0000002f0c097836 */ /* 0x000fe20000000000 */
        /* <DEDUP_REMOVED lines=46> */
[----:B------:R-:W-:Y:S01]  /*63d0*/  PRMT R29, R16, 0x7770, RZ ;  /* 0x00007770101d7816 */ /* 0x000fe200000000ff */
[C---:B-1----:R-:W-:Y:S01]  /*63e0*/  VIADD R9, R12.reuse, 0x35 ;  /* 0x000000350c097836 */ /* 0x042fe20000000000 */
        /* <DEDUP_REMOVED lines=78> */
[----:B------:R-:W-:Y:S01]  /*68d0*/  PRMT R25, R17, 0x7772, RZ ;  /* 0x0000777211197816 */ /* 0x000fe200000000ff */
[----:B-1----:R-:W-:Y:S01]  /*68e0*/  VIADD R11, R12, 0x3f ;  /* 0x0000003f0c0b7836 */ /* 0x002fe20000000000 */
        /* <DEDUP_REMOVED lines=31> */
[----:B-1----:R-:W-:Y:S01]  /*6ae0*/  IADD3 R14, P6, R17, R2, RZ ;  /* 0x00000002110e7210 */ /* 0x002fe20007fde0ff */
[----:B------:R0:W-:Y:S01]  /*6af0*/  @P2 STG.E.U8 desc[UR10][R8.64], R27 ;  /* 0x0000001b08002986 */ /* 0x0001e2000c10110a */
[----:B------:R-:W-:Y:S02]  /*6b00*/  PRMT R25, R19, 0x7772, RZ ;  /* 0x0000777213197816 */ /* 0x000fe400000000ff */
[----:B------:R-:W-:Y:S01]  /*6b10*/  ISETP.LT.AND P2, PT, R13, UR5, !P0 ;  /* 0x000000050d007c0c */ /* 0x000fe2000c741270 */
[----:B------:R-:W-:Y:S01]  /*6b20*/  VIADD R13, R12, 0x43 ;  /* 0x000000430c0d7836 */ /* 0x000fe20000000000 */
[----:B------:R-:W-:Y:S01]  /*6b30*/  LEA.HI.X.SX32 R15, R17, R3, 0x1, P6 ;  /* 0x00000003110f7211 */ /* 0x000fe200030f0eff */
[----:B------:R-:W-:Y:S01]  /*6b40*/  ULDC UR5, c[0x0][0x22c] ;  /* 0x00008b0000057ab9 */ /* 0x000fe20000000800 */
[----:B------:R1:W-:Y:S01]  /*6b50*/  @P1 STG.E.U8 desc[UR10][R10.64], R25 ;  /* 0x000000190a001986 */ /* 0x0003e2000c10110a */
[----:B------:R-:W-:-:S02]  /*6b60*/  PRMT R19, R19, 0x7773, RZ ;  /* 0x0000777313137816 */ /* 0x000fc400000000ff */
[-C--:B0-----:R-:W-:Y:S02]  /*6b70*/  IADD3 R8, P6, R16, R2.reuse, RZ ;  /* 0x0000000210087210 */ /* 0x081fe40007fde0ff */
[----:B------:R-:W-:Y:S01]  /*6b80*/  ISETP.LT.AND P1, PT, R13, UR5, !P0 ;  /* 0x000000050d007c0c */ /* 0x000fe2000c721270 */
[----:B------:R-:W-:Y:S01]  /*6b90*/  VIADD R13, R12, 0x44 ;  /* 0x000000440c0d7836 */ /* 0x000fe20000000000 */
[CC--:B------:R-:W-:Y:S01]  /*6ba0*/  LEA.HI.X.SX32 R9, R16.reuse, R3.reuse, 0x1, P6 ;  /* 0x0000000310097211 */ /* 0x0c0fe200030f0eff */
[----:B------:R-:W-:Y:S01]  /*6bb0*/  VIADD R16, R16, UR4 ;  /* 0x0000000410107c36 */ /* 0x000fe20008000000 */
[----:B---3--:R-:W-:Y:S01]  /*6bc0*/  PRMT R27, R20, 0x7770, RZ ;  /* 0x00007770141b7816 */ /* 0x008fe200000000ff */
[----:B------:R-:W-:Y:S01]  /*6bd0*/  ULDC UR5, c[0x0][0x22c] ;  /* 0x00008b0000057ab9 */ /* 0x000fe20000000800 */
        /* <DEDUP_REMOVED lines=94> */
[----:B------:R-:W-:Y:S01]  /*71c0*/  ULDC UR5, c[0x0][0x22c] ;  /* 0x00008b0000057ab9 */ /* 0x000fe20000000800 */
        /* <DEDUP_REMOVED lines=33> */
[----:B------:R0:W-:Y:S01]  /*73e0*/  @P5 STG.E.U8 desc[UR10][R8.64], R23 ;  /* 0x0000001708005986 */ /* 0x0001e2000c10110a */
[----:B------:R-:W-:Y:S01]  /*73f0*/  ISETP.LT.AND P6, PT, R13, UR5, !P0 ;  /* 0x000000050d007c0c */ /* 0x000fe2000c7c1270 */
[----:B------:R-:W-:Y:S01]  /*7400*/  VIADD R13, R12, 0x55 ;  /* 0x000000550c0d7836 */ /* 0x000fe20000000000 */
[----:B------:R-:W-:Y:S01]  /*7410*/  ULDC UR5, c[0x0][0x22c] ;  /* 0x00008b0000057ab9 */ /* 0x000fe20000000800 */
[----:B------:R1:W-:Y:S01]  /*7420*/  @P3 STG.E.U8 desc[UR10][R10.64], R19 ;  /* 0x000000130a003986 */ /* 0x0003e2000c10110a */
[CC--:B------:R-:W-:Y:S01]  /*7430*/  IADD3 R14, P3, R16.reuse, R2.reuse, RZ ;  /* 0x00000002100e7210 */ /* 0x0c0fe20007f7e0ff */
[----:B------:R-:W-:Y:S01]  /*7440*/  ULDC UR4, c[0x0][0x248] ;  /* 0x0000920000047ab9 */ /* 0x000fe20000000800 */
[----:B------:R-:W-:Y:S01]  /*7450*/  ISETP.LT.AND P5, PT, R13, UR5, !P0 ;  /* 0x000000050d007c0c */ /* 0x000fe2000c7a1270 */
[C---:B------:R-:W-:Y:S01]  /*7460*/  VIADD R13, R16.reuse, UR4 ;  /* 0x00000004100d7c36 */ /* 0x040fe20008000000 */
[----:B------:R-:W-:Y:S01]  /*7470*/  LEA.HI.X.SX32 R15, R16, R3, 0x1, P3 ;  /* 0x00000003100f7211 */ /* 0x000fe200018f0eff */
[----:B------:R-:W-:Y:S01]  /*7480*/  ULDC UR4, c[0x0][0x22c] ;  /* 0x00008b0000047ab9 */ /* 0x000fe20000000800 */
[----:B------:R-:W-:Y:S01]  /*7490*/  PRMT R17, R4, 0x7771, RZ ;  /* 0x0000777104117816 */ /* 0x000fe200000000ff */
[----:B0-----:R-:W-:Y:S01]  /*74a0*/  VIADD R9, R12, 0x56 ;  /* 0x000000560c097836 */ /* 0x001fe20000000000 */
[----:B------:R-:W-:Y:S01]  /*74b0*/  IADD3 R8, P3, R13, R2, RZ ;  /* 0x000000020d087210 */ /* 0x000fe20007f7e0ff */
[----:B------:R-:W-:-:S02]  /*74c0*/  ULDC UR5, c[0x0][0x22c] ;  /* 0x00008b0000057ab9 */ /* 0x000fc40000000800 */
[----:B------:R0:W-:Y:S01]  /*74d0*/  @P2 STG.E.U8 desc[UR10][R14.64], R17 ;  /* 0x000000110e002986 */ /* 0x0001e2000c10110a */
[----:B------:R-:W-:Y:S01]  /*74e0*/  ISETP.LT.AND P2, PT, R9, UR4, !P0 ;  /* 0x0000000409007c0c */ /* 0x000fe2000c741270 */
[----:B------:R-:W-:Y:S01]  /*74f0*/  ULDC UR4, c[0x0][0x248] ;  /* 0x0000920000047ab9 */ /* 0x000fe20000000800 */
[C---:B------:R-:W-:Y:S01]  /*7500*/  LEA.HI.X.SX32 R9, R13.reuse, R3, 0x1, P3 ;  /* 0x000000030d097211 */ /* 0x040fe200018f0eff */
[----:B------:R-:W-:Y:S01]  /*7510*/  VIADD R16, R13, UR4 ;  /* 0x000000040d107c36 */ /* 0x000fe20008000000 */
[----:B-1----:R-:W-:Y:S01]  /*7520*/  PRMT R19, R5, 0x7770, RZ ;  /* 0x0000777005137816 */ /* 0x002fe200000000ff */
[----:B------:R-:W-:Y:S01]  /*7530*/  VIADD R11, R12, 0x57 ;  /* 0x000000570c0b7836 */ /* 0x000fe20000000000 */
[----:B------:R-:W-:-:S03]  /*7540*/  ULDC UR4, c[0x0][0x22c] ;  /* 0x00008b0000047ab9 */ /* 0x000fc60000000800 */
[----:B------:R1:W-:Y:S01]  /*7550*/  @P1 STG.E.U8 desc[UR10][R8.64], R19 ;  /* 0x0000001308001986 */ /* 0x0003e2000c10110a */
[CC--:B------:R-:W-:Y:S02]  /*7560*/  IADD3 R10, P1, R16.reuse, R2.reuse, RZ ;  /* 0x00000002100a7210 */ /* 0x0c0fe40007f3e0ff */
[----:B------:R-:W-:Y:S01]  /*7570*/  ISETP.LT.AND P3, PT, R11, UR4, !P0 ;  /* 0x000000040b007c0c */ /* 0x000fe2000c761270 */
[----:B------:R-:W-:Y:S01]  /*7580*/  ULDC UR4, c[0x0][0x248] ;  /* 0x0000920000047ab9 */ /* 0x000fe20000000800 */
[C---:B------:R-:W-:Y:S01]  /*7590*/  LEA.HI.X.SX32 R11, R16.reuse, R3, 0x1, P1 ;  /* 0x00000003100b7211 */ /* 0x040fe200008f0eff */
[----:B------:R-:W-:Y:S01]  /*75a0*/  VIADD R16, R16, UR4 ;  /* 0x0000000410107c36 */ /* 0x000fe20008000000 */
[----:B0-----:R-:W-:Y:S01]  /*75b0*/  PRMT R17, R5, 0x7771, RZ ;  /* 0x0000777105117816 */ /* 0x001fe200000000ff */
[----:B------:R-:W-:Y:S02]  /*75c0*/  ULDC UR4, c[0x0][0x248] ;  /* 0x0000920000047ab9 */ /* 0x000fe40000000800 */
[C---:B------:R-:W-:Y:S01]  /*75d0*/  VIADD R15, R16.reuse, UR4 ;  /* 0x00000004100f7c36 */ /* 0x040fe20008000000 */
[----:B------:R-:W-:Y:S01]  /*75e0*/  ULDC UR4, c[0x0][0x248] ;  /* 0x0000920000047ab9 */ /* 0x000fe20000000800 */
[----:B------:R0:W-:Y:S01]  /*75f0*/  @P4 STG.E.U8 desc[UR10][R10.64], R17 ;  /* 0x000000110a004986 */ /* 0x0001e2000c10110a */
[----:B-1----:R-:W-:Y:S01]  /*7600*/  IADD3 R8, P4, R16, R2, RZ ;  /* 0x0000000210087210 */ /* 0x002fe20007f9e0ff */
[----:B------:R-:W-:Y:S01]  /*7610*/  VIADD R13, R12, 0x58 ;  /* 0x000000580c0d7836 */ /* 0x000fe20000000000 */
[----:B------:R-:W-:-:S02]  /*7620*/  PRMT R21, R6, 0x7770, RZ ;  /* 0x0000777006157816 */ /* 0x000fc400000000ff */
[-C--:B------:R-:W-:Y:S01]  /*7630*/  LEA.HI.X.SX32 R9, R16, R3.reuse, 0x1, P4 ;  /* 0x0000000310097211 */ /* 0x080fe200020f0eff */
[----:B------:R-:W-:Y:S01]  /*7640*/  VIADD R16, R15, UR4 ;  /* 0x000000040f107c36 */ /* 0x000fe20008000000 */
[----:B------:R-:W-:Y:S01]  /*7650*/  ISETP.LT.AND P1, PT, R13, UR5, !P0 ;  /* 0x000000050d007c0c */ /* 0x000fe2000c721270 */
[----:B------:R-:W-:Y:S01]  /*7660*/  VIADD R13, R12, 0x59 ;  /* 0x000000590c0d7836 */ /* 0x000fe20000000000 */
[CC--:B------:R-:W-:Y:S01]  /*7670*/  IADD3 R14, P4, R15.reuse, R2.reuse, RZ ;  /* 0x000000020f0e7210 */ /* 0x0c0fe20007f9e0ff */
[----:B------:R1:W-:Y:S01]  /*7680*/  @P6 STG.E.U8 desc[UR10][R8.64], R21 ;  /* 0x0000001508006986 */ /* 0x0003e2000c10110a */
[----:B------:R-:W-:Y:S01]  /*7690*/  ULDC UR5, c[0x0][0x22c] ;  /* 0x00008b0000057ab9 */ /* 0x000fe20000000800 */
[----:B0-----:R-:W-:Y:S01]  /*76a0*/  IADD3 R10, P6, R16, R2, RZ ;  /* 0x00000002100a7210 */ /* 0x001fe20007fde0ff */
[----:B------:R-:W-:Y:S01]  /*76b0*/  ULDC UR4, c[0x0][0x248] ;  /* 0x0000920000047ab9 */ /* 0x000fe20000000800 */
[----:B------:R-:W-:Y:S02]  /*76c0*/  PRMT R19, R6, 0x7771, RZ ;  /* 0x0000777106137816 */ /* 0x000fe400000000ff */
[----:B------:R-:W-:-:S02]  /*76d0*/  LEA.HI.X.SX32 R15, R15, R3, 0x1, P4 ;  /* 0x000000030f0f7211 */ /* 0x000fc400020f0eff */
[----:B------:R-:W-:Y:S01]  /*76e0*/  ISETP.LT.AND P4, PT, R13, UR5, !P0 ;  /* 0x000000050d007c0c */ /* 0x000fe2000c781270 */
[----:B------:R-:W-:Y:S01]  /*76f0*/  VIADD R13, R12, 0x5a ;  /* 0x0000005a0c0d7836 */ /* 0x000fe20000000000 */
[CC--:B------:R-:W-:Y:S01]  /*7700*/  LEA.HI.X.SX32 R11, R16.reuse, R3.reuse, 0x1, P6 ;  /* 0x00000003100b7211 */ /* 0x0c0fe200030f0eff */
[----:B------:R-:W-:Y:S01]  /*7710*/  VIADD R16, R16, UR4 ;  /* 0x0000000410107c36 */ /* 0x000fe20008000000 */
[----:B------:R-:W-:Y:S01]  /*7720*/  PRMT R17, R7, 0x7770, RZ ;  /* 0x0000777007117816 */ /* 0x000fe200000000ff */
[----:B------:R0:W-:Y:S01]  /*7730*/  @P5 STG.E.U8 desc[UR10][R14.64], R19 ;  /* 0x000000130e005986 */ /* 0x0001e2000c10110a */
[----:B------:R-:W-:Y:S01]  /*7740*/  ULDC UR5, c[0x0][0x22c] ;  /* 0x00008b0000057ab9 */ /* 0x000fe20000000800 */
[----:B-1----:R-:W-:Y:S01]  /*7750*/  VIADD R9, R12, 0x5b ;  /* 0x0000005b0c097836 */ /* 0x002fe20000000000 */
[----:B------:R-:W-:Y:S01]  /*7760*/  ISETP.LT.AND P6, PT, R13, UR5, !P0 ;  /* 0x000000050d007c0c */ /* 0x000fe2000c7c1270 */
[----:B------:R1:W-:Y:S01]  /*7770*/  @P2 STG.E.U8 desc[UR10][R10.64], R17 ;  /* 0x000000110a002986 */ /* 0x0003e2000c10110a */
[----:B------:R-:W-:Y:S01]  /*7780*/  IADD3 R8, P2, R16, R2, RZ ;  /* 0x0000000210087210 */ /* 0x000fe20007f5e0ff */
[----:B------:R-:W-:Y:S01]  /*7790*/  ULDC UR5, c[0x0][0x22c] ;  /* 0x00008b0000057ab9 */ /* 0x000fe20000000800 */
[----:B------:R-:W-:Y:S01]  /*77a0*/  ULDC UR4, c[0x0][0x248] ;  /* 0x0000920000047ab9 */ /* 0x000fe20000000800 */
[----:B------:R-:W-:Y:S01]  /*77b0*/  ISETP.LT.AND P5, PT, R9, UR5, !P0 ;  /* 0x0000000509007c0c */ /* 0x000fe2000c7a1270 */
[----:B------:R-:W-:Y:S01]  /*77c0*/  VIADD R13, R12, 0x5c ;  /* 0x0000005c0c0d7836 */ /* 0x000fe20000000000 */
[C---:B------:R-:W-:Y:S01]  /*77d0*/  LEA.HI.X.SX32 R9, R16.reuse, R3, 0x1, P2 ;  /* 0x0000000310097211 */ /* 0x040fe200010f0eff */
[----:B------:R-:W-:Y:S01]  /*77e0*/  ULDC UR5, c[0x0][0x22c] ;  /* 0x00008b0000057ab9 */ /* 0x000fe20000000800 */
[----:B0-----:R-:W-:Y:S01]  /*77f0*/  VIADD R14, R16, UR4 ;  /* 0x00000004100e7c36 */ /* 0x001fe20008000000 */
[----:B------:R-:W-:Y:S01]  /*7800*/  PRMT R19, R7, 0x7771, RZ ;  /* 0x0000777107137816 */ /* 0x000fe200000000ff */
[----:B------:R-:W-:-:S03]  /*7810*/  ULDC UR4, c[0x0][0x22c] ;  /* 0x00008b0000047ab9 */ /* 0x000fc60000000800 */
[C---:B-1----:R-:W-:Y:S01]  /*7820*/  IADD3 R10, P2, R14.reuse, R2, RZ ;  /* 0x000000020e0a7210 */ /* 0x042fe20007f5e0ff */
[----:B------:R0:W-:Y:S01]  /*7830*/  @P3 STG.E.U8 desc[UR10][R8.64], R19 ;  /* 0x0000001308003986 */ /* 0x0001e2000c10110a */
[----:B------:R-:W-:Y:S01]  /*7840*/  ISETP.LT.AND P3, PT, R13, UR4, !P0 ;  /* 0x000000040d007c0c */ /* 0x000fe2000c761270 */
[----:B------:R-:W-:Y:S01]  /*7850*/  ULDC UR4, c[0x0][0x248] ;  /* 0x0000920000047ab9 */ /* 0x000fe20000000800 */
[C---:B------:R-:W-:Y:S01]  /*7860*/  LEA.HI.X.SX32 R11, R14.reuse, R3, 0x1, P2 ;  /* 0x000000030e0b7211 */ /* 0x040fe200010f0eff */
[----:B------:R-:W-:Y:S01]  /*7870*/  VIADD R16, R14, UR4 ;  /* 0x000000040e107c36 */ /* 0x000fe20008000000 */
[----:B------:R-:W-:Y:S01]  /*7880*/  PRMT R17, R4, 0x7772, RZ ;  /* 0x0000777204117816 */ /* 0x000fe200000000ff */
[----:B------:R-:W-:Y:S01]  /*7890*/  VIADD R13, R12, 0x5d ;  /* 0x0000005d0c0d7836 */ /* 0x000fe20000000000 */
[----:B------:R-:W-:-:S03]  /*78a0*/  ULDC UR4, c[0x0][0x22c] ;  /* 0x00008b0000047ab9 */ /* 0x000fc60000000800 */
[----:B------:R1:W-:Y:S01]  /*78b0*/  @P1 STG.E.U8 desc[UR10][R10.64], R17 ;  /* 0x000000110a001986 */ /* 0x0003e2000c10110a */
[-C--:B------:R-:W-:Y:S02]  /*78c0*/  IADD3 R14, P1, R16, R2.reuse, RZ ;  /* 0x00000002100e7210 */ /* 0x080fe40007f3e0ff */
[----:B------:R-:W-:Y:S01]  /*78d0*/  ISETP.LT.AND P2, PT, R13, UR4, !P0 ;  /* 0x000000040d007c0c */ /* 0x000fe2000c741270 */
[----:B------:R-:W-:Y:S01]  /*78e0*/  ULDC UR4, c[0x0][0x248] ;  /* 0x0000920000047ab9 */ /* 0x000fe20000000800 */
[----:B0-----:R-:W-:Y:S01]  /*78f0*/  VIADD R8, R12, 0x5e ;  /* 0x0000005e0c087836 */ /* 0x001fe20000000000 */
[C---:B------:R-:W-:Y:S01]  /*7900*/  LEA.HI.X.SX32 R15, R16.reuse, R3, 0x1, P1 ;  /* 0x00000003100f7211 */ /* 0x040fe200008f0eff */
[----:B------:R-:W-:Y:S01]  /*7910*/  VIADD R16, R16, UR4 ;  /* 0x0000000410107c36 */ /* 0x000fe20008000000 */
[----:B------:R-:W-:Y:S01]  /*7920*/  PRMT R13, R4, 0x7773, RZ ;  /* 0x00007773040d7816 */ /* 0x000fe200000000ff */
[----:B------:R-:W-:Y:S01]  /*7930*/  ULDC UR4, c[0x0][0x248] ;  /* 0x0000920000047ab9 */ /* 0x000fe20000000800 */
[----:B------:R-:W-:Y:S01]  /*7940*/  ISETP.LT.AND P1, PT, R8, UR5, !P0 ;  /* 0x0000000508007c0c */ /* 0x000fe2000c721270 */
[----:B------:R-:W-:Y:S01]  /*7950*/  ULDC UR5, c[0x0][0x22c] ;  /* 0x00008b0000057ab9 */ /* 0x000fe20000000800 */
[C---:B-1----:R-:W-:Y:S01]  /*7960*/  VIADD R11, R16.reuse, UR4 ;  /* 0x00000004100b7c36 */ /* 0x042fe20008000000 */
[----:B------:R0:W-:Y:S01]  /*7970*/  @P4 STG.E.U8 desc[UR10][R14.64], R13 ;  /* 0x0000000d0e004986 */ /* 0x0001e2000c10110a */
[----:B------:R-:W-:Y:S01]  /*7980*/  IADD3 R8, P4, R16, R2, RZ ;  /* 0x0000000210087210 */ /* 0x000fe20007f9e0ff */
[----:B------:R-:W-:Y:S01]  /*7990*/  ULDC UR4, c[0x0][0x248] ;  /* 0x0000920000047ab9 */ /* 0x000fe20000000800 */
[----:B------:R-:W-:Y:S01]  /*79a0*/  VIADD R10, R12, 0x5f ;  /* 0x0000005f0c0a7836 */ /* 0x000fe20000000000 */
[----:B------:R-:W-:-:S02]  /*79b0*/  PRMT R19, R5, 0x7772, RZ ;  /* 0x0000777205137816 */ /* 0x000fc400000000ff */
[-C--:B------:R-:W-:Y:S02]  /*79c0*/  LEA.HI.X.SX32 R9, R16, R3.reuse, 0x1, P4 ;  /* 0x0000000310097211 */ /* 0x080fe400020f0eff */
[-C--:B------:R-:W-:Y:S02]  /*79d0*/  IADD3 R4, P4, R11, R2.reuse, RZ ;  /* 0x000000020b047210 */ /* 0x080fe40007f9e0ff */
[----:B------:R-:W-:Y:S01]  /*79e0*/  PRMT R17, R5, 0x7773, RZ ;  /* 0x0000777305117816 */ /* 0x000fe200000000ff */
[C---:B0-----:R-:W-:Y:S01]  /*79f0*/  VIADD R14, R11.reuse, UR4 ;  /* 0x000000040b0e7c36 */ /* 0x041fe20008000000 */
[----:B------:R-:W-:Y:S01]  /*7a00*/  LEA.HI.X.SX32 R5, R11, R3, 0x1, P4 ;  /* 0x000000030b057211 */ /* 0x000fe200020f0eff */
[----:B------:R0:W-:Y:S01]  /*7a10*/  @P6 STG.E.U8 desc[UR10][R8.64], R19 ;  /* 0x0000001308006986 */ /* 0x0001e2000c10110a */
[----:B------:R-:W-:Y:S01]  /*7a20*/  ISETP.LT.AND P4, PT, R10, UR5, !P0 ;  /* 0x000000050a007c0c */ /* 0x000fe2000c781270 */
[----:B------:R-:W-:Y:S01]  /*7a30*/  ULDC UR4, c[0x0][0x248] ;  /* 0x0000920000047ab9 */ /* 0x000fe20000000800 */
[----:B------:R-:W-:-:S02]  /*7a40*/  IADD3 R10, P6, R14, R2, RZ ;  /* 0x000000020e0a7210 */ /* 0x000fc40007fde0ff */
[----:B------:R-:W-:Y:S01]  /*7a50*/  PRMT R15, R6, 0x7772, RZ ;  /* 0x00007772060f7816 */ /* 0x000fe200000000ff */
[----:B------:R-:W-:Y:S01]  /*7a60*/  VIADD R13, R12, 0x60 ;  /* 0x000000600c0d7836 */ /* 0x000fe20000000000 */
[C---:B------:R-:W-:Y:S01]  /*7a70*/  LEA.HI.X.SX32 R11, R14.reuse, R3, 0x1, P6 ;  /* 0x000000030e0b7211 */ /* 0x040fe200030f0eff */
[----:B------:R-:W-:Y:S01]  /*7a80*/  VIADD R14, R14, UR4 ;  /* 0x000000040e0e7c36 */ /* 0x000fe20008000000 */
[----:B------:R1:W-:Y:S01]  /*7a90*/  @P5 STG.E.U8 desc[UR10][R4.64], R17 ;  /* 0x0000001104005986 */ /* 0x0003e2000c10110a */
[----:B------:R-:W-:Y:S01]  /*7aa0*/  ULDC UR5, c[0x0][0x22c] ;  /* 0x00008b0000057ab9 */ /* 0x000fe20000000800 */
[----:B------:R-:W-:Y:S02]  /*7ab0*/  ULDC UR4, c[0x0][0x248] ;  /* 0x0000920000047ab9 */ /* 0x000fe40000000800 */
[----:B------:R2:W-:Y:S01]  /*7ac0*/  @P3 STG.E.U8 desc[UR10][R10.64], R15 ;  /* 0x0000000f0a003986 */ /* 0x0005e2000c10110a */
[----:B------:R-:W-:Y:S01]  /*7ad0*/  ISETP.LT.AND P6, PT, R13, UR5, !P0 ;  /* 0x000000050d007c0c */ /* 0x000fe2000c7c1270 */
[----:B0-----:R-:W-:Y:S01]  /*7ae0*/  VIADD R8, R12, 0x61 ;  /* 0x000000610c087836 */ /* 0x001fe20000000000 */
[----:B------:R-:W-:Y:S01]  /*7af0*/  ULDC UR5, c[0x0][0x22c] ;  /* 0x00008b0000057ab9 */ /* 0x000fe20000000800 */
[C---:B------:R-:W-:Y:S01]  /*7b00*/  VIADD R13, R14.reuse, UR4 ;  /* 0x000000040e0d7c36 */ /* 0x040fe20008000000 */
[----:B------:R-:W-:Y:S01]  /*7b10*/  ULDC UR4, c[0x0][0x22c] ;  /* 0x00008b0000047ab9 */ /* 0x000fe20000000800 */
[----:B-1----:R-:W-:-:S02]  /*7b20*/  IADD3 R4, P3, R14, R2, RZ ;  /* 0x000000020e047210 */ /* 0x002fc40007f7e0ff */
[----:B------:R-:W-:Y:S01]  /*7b30*/  PRMT R17, R6, 0x7773, RZ ;  /* 0x0000777306117816 */ /* 0x000fe200000000ff */
[----:B------:R-:W-:Y:S01]  /*7b40*/  VIADD R6, R12, 0x62 ;  /* 0x000000620c067836 */ /* 0x000fe20000000000 */
[-C--:B------:R-:W-:Y:S02]  /*7b50*/  LEA.HI.X.SX32 R5, R14, R3.reuse, 0x1, P3 ;  /* 0x000000030e057211 */ /* 0x080fe400018f0eff */
[----:B------:R-:W-:Y:S02]  /*7b60*/  ISETP.LT.AND P5, PT, R8, UR5, !P0 ;  /* 0x0000000508007c0c */ /* 0x000fe4000c7a1270 */
[----:B--2---:R-:W-:Y:S01]  /*7b70*/  PRMT R15, R7, 0x7772, RZ ;  /* 0x00007772070f7816 */ /* 0x004fe200000000ff */
[----:B------:R0:W-:Y:S01]  /*7b80*/  @P2 STG.E.U8 desc[UR10][R4.64], R17 ;  /* 0x0000001104002986 */ /* 0x0001e2000c10110a */
[CC--:B------:R-:W-:Y:S01]  /*7b90*/  IADD3 R8, P3, R13.reuse, R2.reuse, RZ ;  /* 0x000000020d087210 */ /* 0x0c0fe20007f7e0ff */
[----:B------:R-:W-:Y:S01]  /*7ba0*/  VIADD R10, R12, 0x63 ;  /* 0x000000630c0a7836 */ /* 0x000fe20000000000 */
[----:B------:R-:W-:Y:S01]  /*7bb0*/  ISETP.LT.AND P2, PT, R6, UR4, !P0 ;  /* 0x0000000406007c0c */ /* 0x000fe2000c741270 */
[----:B------:R-:W-:Y:S01]  /*7bc0*/  ULDC UR4, c[0x0][0x248] ;  /* 0x0000920000047ab9 */ /* 0x000fe20000000800 */
[C---:B------:R-:W-:Y:S01]  /*7bd0*/  LEA.HI.X.SX32 R9, R13.reuse, R3, 0x1, P3 ;  /* 0x000000030d097211 */ /* 0x040fe200018f0eff */
[----:B------:R-:W-:Y:S01]  /*7be0*/  VIADD R13, R13, UR4 ;  /* 0x000000040d0d7c36 */ /* 0x000fe20008000000 */
[----:B------:R-:W-:Y:S01]  /*7bf0*/  ULDC UR4, c[0x0][0x22c] ;  /* 0x00008b0000047ab9 */ /* 0x000fe20000000800 */
[----:B------:R-:W-:Y:S01]  /*7c00*/  PRMT R11, R7, 0x7773, RZ ;  /* 0x00007773070b7816 */ /* 0x000fe200000000ff */
[----:B------:R-:W-:Y:S01]  /*7c10*/  ULDC UR5, c[0x0][0x22c] ;  /* 0x00008b0000057ab9 */ /* 0x000fe20000000800 */
[----:B------:R1:W-:Y:S01]  /*7c20*/  @P1 STG.E.U8 desc[UR10][R8.64], R15 ;  /* 0x0000000f08001986 */ /* 0x0003e2000c10110a */
[----:B------:R-:W-:-:S02]  /*7c30*/  IADD3 R6, P1, R13, R2, RZ ;  /* 0x000000020d067210 */ /* 0x000fc40007f3e0ff */
[----:B------:R-:W-:Y:S01]  /*7c40*/  ISETP.LT.AND P3, PT, R10, UR4, !P0 ;  /* 0x000000040a007c0c */ /* 0x000fe2000c761270 */
[----:B------:R-:W-:Y:S01]  /*7c50*/  ULDC UR4, c[0x0][0x248] ;  /* 0x0000920000047ab9 */ /* 0x000fe20000000800 */
[----:B0-----:R-:W-:Y:S01]  /*7c60*/  VIADD R4, R12, 0x64 ;  /* 0x000000640c047836 */ /* 0x001fe20000000000 */
[CC--:B------:R-:W-:Y:S01]  /*7c70*/  LEA.HI.X.SX32 R7, R13.reuse, R3.reuse, 0x1, P1 ;  /* 0x000000030d077211 */ /* 0x0c0fe200008f0eff */
[----:B------:R-:W-:Y:S01]  /*7c80*/  VIADD R13, R13, UR4 ;  /* 0x000000040d0d7c36 */ /* 0x000fe20008000000 */
[----:B------:R-:W-:Y:S02]  /*7c90*/  ULDC UR4, c[0x0][0x248] ;  /* 0x0000920000047ab9 */ /* 0x000fe40000000800 */
[----:B------:R-:W-:Y:S01]  /*7ca0*/  ISETP.LT.AND P1, PT, R4, UR5, !P0 ;  /* 0x0000000504007c0c */ /* 0x000fe2000c721270 */
[----:B------:R0:W-:Y:S01]  /*7cb0*/  @P4 STG.E.U8 desc[UR10][R6.64], R11 ;  /* 0x0000000b06004986 */ /* 0x0001e2000c10110a */
[CC--:B------:R-:W-:Y:S01]  /*7cc0*/  IADD3 R4, P4, R13.reuse, R2.reuse, RZ ;  /* 0x000000020d047210 */ /* 0x0c0fe20007f9e0ff */
[C---:B-1----:R-:W-:Y:S01]  /*7cd0*/  VIADD R9, R13.reuse, UR4 ;  /* 0x000000040d097c36 */ /* 0x042fe20008000000 */
[----:B------:R-:W-:Y:S01]  /*7ce0*/  ULDC UR4, c[0x0][0x248] ;  /* 0x0000920000047ab9 */ /* 0x000fe20000000800 */
[----:B------:R-:W-:Y:S01]  /*7cf0*/  PRMT R17, R32, 0x7770, RZ ;  /* 0x0000777020117816 */ /* 0x000fe200000000ff */
[----:B------:R-:W-:Y:S01]  /*7d00*/  VIADD R10, R12, 0x65 ;  /* 0x000000650c0a7836 */ /* 0x000fe20000000000 */
[----:B------:R-:W-:Y:S01]  /*7d10*/  LEA.HI.X.SX32 R5, R13, R3, 0x1, P4 ;  /* 0x000000030d057211 */ /* 0x000fe200020f0eff */
[----:B------:R-:W-:Y:S01]  /*7d20*/  ULDC UR5, c[0x0][0x22c] ;  /* 0x00008b0000057ab9 */ /* 0x000fe20000000800 */
[C---:B------:R-:W-:Y:S01]  /*7d30*/  IADD3 R8, P4, R9.reuse, R2, RZ ;  /* 0x0000000209087210 */ /* 0x040fe20007f9e0ff */
[----:B0-----:R-:W-:-:S02]  /*7d40*/  VIADD R11, R9, UR4 ;  /* 0x00000004090b7c36 */ /* 0x001fc40008000000 */
[----:B------:R0:W-:Y:S01]  /*7d50*/  @P6 STG.E.U8 desc[UR10][R4.64], R17 ;  /* 0x0000001104006986 */ /* 0x0001e2000c10110a */
[----:B------:R-:W-:Y:S01]  /*7d60*/  PRMT R15, R32, 0x7771, RZ ;  /* 0x00007771200f7816 */ /* 0x000fe200000000ff */
[----:B------:R-:W-:Y:S01]  /*7d70*/  ULDC UR4, c[0x0][0x248] ;  /* 0x0000920000047ab9 */ /* 0x000fe20000000800 */
[-C--:B------:R-:W-:Y:S02]  /*7d80*/  IADD3 R6, P6, R11, R2.reuse, RZ ;  /* 0x000000020b067210 */ /* 0x080fe40007fde0ff */
[-C--:B------:R-:W-:Y:S02]  /*7d90*/  LEA.HI.X.SX32 R9, R9, R3.reuse, 0x1, P4 ;  /* 0x0000000309097211 */ /* 0x080fe400020f0eff */
[----:B------:R-:W-:Y:S01]  /*7da0*/  ISETP.LT.AND P4, PT, R10, UR5, !P0 ;  /* 0x000000050a007c0c */ /* 0x000fe2000c781270 */
[C---:B------:R-:W-:Y:S01]  /*7db0*/  VIADD R10, R12.reuse, 0x66 ;  /* 0x000000660c0a7836 */ /* 0x040fe20000000000 */
[CC--:B------:R-:W-:Y:S01]  /*7dc0*/  LEA.HI.X.SX32 R7, R11.reuse, R3.reuse, 0x1, P6 ;  /* 0x000000030b077211 */ /* 0x0c0fe200030f0eff */
[----:B------:R-:W-:Y:S01]  /*7dd0*/  VIADD R11, R11, UR4 ;  /* 0x000000040b0b7c36 */ /* 0x000fe20008000000 */
[----:B------:R-:W-:Y:S01]  /*7de0*/  PRMT R13, R33, 0x7770, RZ ;  /* 0x00007770210d7816 */ /* 0x000fe200000000ff */
[----:B------:R1:W-:Y:S01]  /*7df0*/  @P5 STG.E.U8 desc[UR10][R8.64], R15 ;  /* 0x0000000f08005986 */ /* 0x0003e2000c10110a */
[----:B------:R-:W-:Y:S01]  /*7e00*/  ULDC UR5, c[0x0][0x22c] ;  /* 0x00008b0000057ab9 */ /* 0x000fe20000000800 */
[----:B0-----:R-:W-:Y:S01]  /*7e10*/  VIADD R5, R12, 0x67 ;  /* 0x000000670c057836 */ /* 0x001fe20000000000 */
[----:B------:R-:W-:Y:S01]  /*7e20*/  ISETP.LT.AND P6, PT, R10, UR5, !P0 ;  /* 0x000000050a007c0c */ /* 0x000fe2000c7c1270 */
[----:B------:R0:W-:Y:S01]  /*7e30*/  @P2 STG.E.U8 desc[UR10][R6.64], R13 ;  /* 0x0000000d06002986 */ /* 0x0001e2000c10110a */
[-C--:B------:R-:W-:Y:S01]  /*7e40*/  IADD3 R4, P2, R11, R2.reuse, RZ ;  /* 0x000000020b047210 */ /* 0x080fe20007f5e0ff */
[----:B------:R-:W-:Y:S01]  /*7e50*/  ULDC UR5, c[0x0][0x22c] ;  /* 0x00008b0000057ab9 */ /* 0x000fe20000000800 */
[----:B------:R-:W-:Y:S01]  /*7e60*/  ULDC UR4, c[0x0][0x248] ;  /* 0x0000920000047ab9 */ /* 0x000fe20000000800 */
[----:B------:R-:W-:Y:S01]  /*7e70*/  ISETP.LT.AND P5, PT, R5, UR5, !P0 ;  /* 0x0000000505007c0c */ /* 0x000fe2000c7a1270 */
[C---:B------:R-:W-:Y:S01]  /*7e80*/  VIADD R10, R11.reuse, UR4 ;  /* 0x000000040b0a7c36 */ /* 0x040fe20008000000 */
[----:B------:R-:W-:Y:S01]  /*7e90*/  LEA.HI.X.SX32 R5, R11, R3, 0x1, P2 ;  /* 0x000000030b057211 */ /* 0x000fe200010f0eff */
[----:B------:R-:W-:Y:S01]  /*7ea0*/  ULDC UR4, c[0x0][0x22c] ;  /* 0x00008b0000047ab9 */ /* 0x000fe20000000800 */
[----:B------:R-:W-:Y:S01]  /*7eb0*/  PRMT R11, R33, 0x7771, RZ ;  /* 0x00007771210b7816 */ /* 0x000fe200000000ff */
[----:B-1----:R-:W-:Y:S01]  /*7ec0*/  VIADD R8, R12, 0x68 ;  /* 0x000000680c087836 */ /* 0x002fe20000000000 */
[----:B------:R-:W-:Y:S01]  /*7ed0*/  ULDC UR5, c[0x0][0x22c] ;  /* 0x00008b0000057ab9 */ /* 0x000fe20000000800 */
[----:B0-----:R-:W-:-:S02]  /*7ee0*/  IADD3 R6, P2, R10, R2, RZ ;  /* 0x000000020a067210 */ /* 0x001fc40007f5e0ff */
        /* <DEDUP_REMOVED lines=9> */
[----:B------:R-:W-:Y:S02]  /*7f80*/  IADD3 R8, P1, R10, R2, RZ ;  /* 0x000000020a087210 */ /* 0x000fe40007f3e0ff */
[----:B------:R-:W-:Y:S01]  /*7f90*/  ISETP.LT.AND P2, PT, R9, UR4, !P0 ;  /* 0x0000000409007c0c */ /* 0x000fe2000c741270 */
[----:B------:R-:W-:Y:S01]  /*7fa0*/  ULDC UR4, c[0x0][0x248] ;  /* 0x0000920000047ab9 */ /* 0x000fe20000000800 */
[----:B0-----:R-:W-:Y:S01]  /*7fb0*/  VIADD R4, R12, 0x6a ;  /* 0x0000006a0c047836 */ /* 0x001fe20000000000 */
[C---:B------:R-:W-:Y:S01]  /*7fc0*/  LEA.HI.X.SX32 R9, R10.reuse, R3, 0x1, P1 ;  /* 0x000000030a097211 */ /* 0x040fe200008f0eff */
[----:B------:R-:W-:Y:S01]  /*7fd0*/  VIADD R5, R10, UR4 ;  /* 0x000000040a057c36 */ /* 0x000fe20008000000 */
[----:B------:R-:W-:Y:S01]  /*7fe0*/  PRMT R11, R34, 0x7771, RZ ;  /* 0x00007771220b7816 */ /* 0x000fe200000000ff */
[----:B------:R-:W-:Y:S01]  /*7ff0*/  ULDC UR4, c[0x0][0x248] ;  /* 0x0000920000047ab9 */ /* 0x000fe20000000800 */
[----:B------:R-:W-:-:S02]  /*8000*/  ISETP.LT.AND P1, PT, R4, UR5, !P0 ;  /* 0x0000000504007c0c */ /* 0x000fc4000c721270 */
[----:B------:R-:W-:Y:S01]  /*8010*/  PRMT R17, R35, 0x7770, RZ ;  /* 0x0000777023117816 */ /* 0x000fe200000000ff */
[----:B------:R0:W-:Y:S01]  /*8020*/  @P4 STG.E.U8 desc[UR10][R8.64], R11 ;  /* 0x0000000b08004986 */ /* 0x0001e2000c10110a */
[CC--:B------:R-:W-:Y:S01]  /*8030*/  IADD3 R4, P4, R5.reuse, R2.reuse, RZ ;  /* 0x0000000205047210 */ /* 0x0c0fe20007f9e0ff */
[C---:B-1----:R-:W-:Y:S01]  /*8040*/  VIADD R7, R5.reuse, UR4 ;  /* 0x0000000405077c36 */ /* 0x042fe20008000000 */
[----:B------:R-:W-:Y:S01]  /*8050*/  ULDC UR4, c[0x0][0x248] ;  /* 0x0000920000047ab9 */ /* 0x000fe20000000800 */
[----:B------:R-:W-:Y:S01]  /*8060*/  VIADD R10, R12, 0x6b ;  /* 0x0000006b0c0a7836 */ /* 0x000fe20000000000 */
[-C--:B------:R-:W-:Y:S01]  /*8070*/  LEA.HI.X.SX32 R5, R5, R3.reuse, 0x1, P4 ;  /* 0x0000000305057211 */ /* 0x080fe200020f0eff */
[----:B------:R-:W-:Y:S01]  /*8080*/  ULDC UR5, c[0x0][0x22c] ;  /* 0x00008b0000057ab9 */ /* 0x000fe20000000800 */
[CC--:B------:R-:W-:Y:S01]  /*8090*/  IADD3 R6, P4, R7.reuse, R2.reuse, RZ ;  /* 0x0000000207067210 */ /* 0x0c0fe20007f9e0ff */
[C---:B0-----:R-:W-:Y:S02]  /*80a0*/  VIADD R11, R7.reuse, UR4 ;  /* 0x00000004070b7c36 */ /* 0x041fe40008000000 */
[----:B------:R0:W-:Y:S01]  /*80b0*/  @P6 STG.E.U8 desc[UR10][R4.64], R17 ;  /* 0x0000001104006986 */ /* 0x0001e2000c10110a */
[----:B------:R-:W-:Y:S01]  /*80c0*/  LEA.HI.X.SX32 R7, R7, R3, 0x1, P4 ;  /* 0x0000000307077211 */ /* 0x000fe200020f0eff */
[----:B------:R-:W-:Y:S01]  /*80d0*/  ULDC UR4, c[0x0][0x248] ;  /* 0x0000920000047ab9 */ /* 0x000fe20000000800 */
[----:B------:R-:W-:-:S02]  /*80e0*/  IADD3 R8, P6, R11, R2, RZ ;  /* 0x000000020b087210 */ /* 0x000fc40007fde0ff */
[----:B------:R-:W-:Y:S02]  /*80f0*/  PRMT R13, R35, 0x7771, RZ ;  /* 0x00007771230d7816 */ /* 0x000fe400000000ff */
[----:B------:R-:W-:Y:S01]  /*8100*/  ISETP.LT.AND P4, PT, R10, UR5, !P0 ;  /* 0x000000050a007c0c */ /* 0x000fe2000c781270 */
[----:B------:R-:W-:Y:S01]  /*8110*/  VIADD R10, R12, 0x6c ;  /* 0x0000006c0c0a7836 */ /* 0x000fe20000000000 */
[CC--:B------:R-:W-:Y:S01]  /*8120*/  LEA.HI.X.SX32 R9, R11.reuse, R3.reuse, 0x1, P6 ;  /* 0x000000030b097211 */ /* 0x0c0fe200030f0eff */
[----:B------:R-:W-:Y:S01]  /*8130*/  VIADD R11, R11, UR4 ;  /* 0x000000040b0b7c36 */ /* 0x000fe20008000000 */
[----:B------:R-:W-:Y:S01]  /*8140*/  PRMT R15, R32, 0x7772, RZ ;  /* 0x00007772200f7816 */ /* 0x000fe200000000ff */
[----:B------:R-:W-:Y:S01]  /*8150*/  ULDC UR5, c[0x0][0x22c] ;  /* 0x00008b0000057ab9 */ /* 0x000fe20000000800 */
[----:B0-----:R-:W-:Y:S01]  /*8160*/  VIADD R5, R12, 0x6d ;  /* 0x0000006d0c057836 */ /* 0x001fe20000000000 */
[----:B------:R0:W-:Y:S01]  /*8170*/  @P5 STG.E.U8 desc[UR10][R6.64], R13 ;  /* 0x0000000d06005986 */ /* 0x0001e2000c10110a */
[----:B------:R-:W-:Y:S01]  /*8180*/  ISETP.LT.AND P6, PT, R10, UR5, !P0 ;  /* 0x000000050a007c0c */ /* 0x000fe2000c7c1270 */
[----:B------:R-:W-:Y:S01]  /*8190*/  ULDC UR5, c[0x0][0x22c] ;  /* 0x00008b0000057ab9 */ /* 0x000fe20000000800 */
[-C--:B------:R-:W-:Y:S01]  /*81a0*/  IADD3 R4, P5, R11, R2.reuse, RZ ;  /* 0x000000020b047210 */ /* 0x080fe20007fbe0ff */
[----:B------:R-:W-:Y:S01]  /*81b0*/  ULDC UR4, c[0x0][0x248] ;  /* 0x0000920000047ab9 */ /* 0x000fe20000000800 */
[----:B------:R1:W-:Y:S01]  /*81c0*/  @P3 STG.E.U8 desc[UR10][R8.64], R15 ;  /* 0x0000000f08003986 */ /* 0x0003e2000c10110a */
[----:B------:R-:W-:Y:S01]  /*81d0*/  ISETP.LT.AND P3, PT, R5, UR5, !P0 ;  /* 0x0000000505007c0c */ /* 0x000fe2000c761270 */
[C---:B------:R-:W-:Y:S01]  /*81e0*/  VIADD R10, R11.reuse, UR4 ;  /* 0x000000040b0a7c36 */ /* 0x040fe20008000000 */
[----:B------:R-:W-:Y:S01]  /*81f0*/  LEA.HI.X.SX32 R5, R11, R3, 0x1, P5 ;  /* 0x000000030b057211 */ /* 0x000fe200028f0eff */
[----:B------:R-:W-:Y:S01]  /*8200*/  ULDC UR4, c[0x0][0x22c] ;  /* 0x00008b0000047ab9 */ /* 0x000fe20000000800 */
[----:B------:R-:W-:Y:S01]  /*8210*/  ULDC UR5, c[0x0][0x22c] ;  /* 0x00008b0000057ab9 */ /* 0x000fe20000000800 */
[----:B0-----:R-:W-:Y:S01]  /*8220*/  PRMT R13, R32, 0x7773, RZ ;  /* 0x00007773200d7816 */ /* 0x001fe200000000ff */
[----:B------:R-:W-:Y:S01]  /*8230*/  VIADD R7, R12, 0x6e ;  /* 0x0000006e0c077836 */ /* 0x000fe20000000000 */
[----:B------:R-:W-:-:S03]  /*8240*/  IADD3 R6, P5, R10, R2, RZ ;  /* 0x000000020a067210 */ /* 0x000fc60007fbe0ff */
[----:B------:R0:W-:Y:S01]  /*8250*/  @P2 STG.E.U8 desc[UR10][R4.64], R13 ;  /* 0x0000000d04002986 */ /* 0x0001e2000c10110a */
[----:B------:R-:W-:Y:S01]  /*8260*/  ISETP.LT.AND P2, PT, R7, UR4, !P0 ;  /* 0x0000000407007c0c */ /* 0x000fe2000c741270 */
[----:B------:R-:W-:Y:S01]  /*8270*/  ULDC UR4, c[0x0][0x248] ;  /* 0x0000920000047ab9 */ /* 0x000fe20000000800 */
[CC--:B------:R-:W-:Y:S01]  /*8280*/  LEA.HI.X.SX32 R7, R10.reuse, R3.reuse, 0x1, P5 ;  /* 0x000000030a077211 */ /* 0x0c0fe200028f0eff */
[----:B------:R-:W-:Y:S01]  /*8290*/  VIADD R10, R10, UR4 ;  /* 0x000000040a0a7c36 */ /* 0x000fe20008000000 */
[----:B------:R-:W-:Y:S01]  /*82a0*/  PRMT R11, R33, 0x7772, RZ ;  /* 0x00007772210b7816 */ /* 0x000fe200000000ff */
[----:B-1----:R-:W-:Y:S01]  /*82b0*/  VIADD R9, R12, 0x6f ;  /* 0x0000006f0c097836 */ /* 0x002fe20000000000 */
[----:B------:R-:W-:Y:S02]  /*82c0*/  ULDC UR4, c[0x0][0x22c] ;  /* 0x00008b0000047ab9 */ /* 0x000fe40000000800 */
[----:B------:R-:W-:Y:S01]  /*82d0*/  IADD3 R8, P5, R10, R2, RZ ;  /* 0x000000020a087210 */ /* 0x000fe20007fbe0ff */
[----:B------:R1:W-:Y:S01]  /*82e0*/  @P1 STG.E.U8 desc[UR10][R6.64], R11 ;  /* 0x0000000b06001986 */ /* 0x0003e2000c10110a */
[----:B0-----:R-:W-:Y:S01]  /*82f0*/  VIADD R4, R12, 0x70 ;  /* 0x000000700c047836 */ /* 0x001fe20000000000 */
[----:B------:R-:W-:Y:S01]  /*8300*/  ISETP.LT.AND P1, PT, R9, UR4, !P0 ;  /* 0x0000000409007c0c */ /* 0x000fe2000c721270 */
[----:B------:R-:W-:Y:S01]  /*8310*/  ULDC UR4, c[0x0][0x248] ;  /* 0x0000920000047ab9 */ /* 0x000fe20000000800 */
[----:B------:R-:W-:-:S02]  /*8320*/  LEA.HI.X.SX32 R9, R10, R3, 0x1, P5 ;  /* 0x000000030a097211 */ /* 0x000fc400028f0eff */
[----:B------:R-:W-:Y:S02]  /*8330*/  PRMT R33, R33, 0x7773, RZ ;  /* 0x0000777321217816 */ /* 0x000fe400000000ff */
[----:B------:R-:W-:Y:S01]  /*8340*/  ISETP.LT.AND P5, PT, R4, UR5, !P0 ;  /* 0x0000000504007c0c */ /* 0x000fe2000c7a1270 */
[----:B------:R-:W-:Y:S01]  /*8350*/  VIADD R4, R10, UR4 ;  /* 0x000000040a047c36 */ /* 0x000fe20008000000 */
[----:B------:R-:W-:Y:S01]  /*8360*/  ULDC UR4, c[0x0][0x248] ;  /* 0x0000920000047ab9 */ /* 0x000fe20000000800 */
[----:B------:R0:W-:Y:S01]  /*8370*/  @P4 STG.E.U8 desc[UR10][R8.64], R33 ;  /* 0x0000002108004986 */ /* 0x0001e2000c10110a */
[----:B------:R-:W-:Y:S01]  /*8380*/  VIADD R13, R12, 0x71 ;  /* 0x000000710c0d7836 */ /* 0x000fe20000000000 */
[----:B------:R-:W-:Y:S01]  /*8390*/  PRMT R17, R34, 0x7772, RZ ;  /* 0x0000777222117816 */ /* 0x000fe200000000ff */
[----:B------:R-:W-:Y:S01]  /*83a0*/  ULDC UR5, c[0x0][0x22c] ;  /* 0x00008b0000057ab9 */ /* 0x000fe20000000800 */
[C---:B------:R-:W-:Y:S01]  /*83b0*/  IADD3 R10, P4, R4.reuse, R2, RZ ;  /* 0x00000002040a7210 */ /* 0x040fe20007f9e0ff */
[----:B------:R-:W-:Y:S01]  /*83c0*/  VIADD R16, R4, UR4 ;  /* 0x0000000404107c36 */ /* 0x000fe20008000000 */
[----:B------:R-:W-:-:S02]  /*83d0*/  ULDC UR4, c[0x0][0x22c] ;  /* 0x00008b0000047ab9 */ /* 0x000fc40000000800 */
[----:B-1----:R-:W-:Y:S02]  /*83e0*/  LEA.HI.X.SX32 R11, R4, R3, 0x1, P4 ;  /* 0x00000003040b7211 */ /* 0x002fe400020f0eff */
[----:B------:R1:W2:Y:S01]  /*83f0*/  LDS.128 R4, [R0] ;  /* 0x0000000000047984 */ /* 0x0002a20000000c00 */
[----:B------:R-:W-:-:S04]  /*8400*/  IADD3 R14, P4, R16, R2, RZ ;  /* 0x00000002100e7210 */ /* 0x000fc80007f9e0ff */
[C---:B------:R-:W-:Y:S02]  /*8410*/  LEA.HI.X.SX32 R15, R16.reuse, R3, 0x1, P4 ;  /* 0x00000003100f7211 */ /* 0x040fe400020f0eff */
[----:B------:R-:W-:Y:S01]  /*8420*/  ISETP.LT.AND P4, PT, R13, UR4, !P0 ;  /* 0x000000040d007c0c */ /* 0x000fe2000c781270 */
[----:B------:R-:W-:Y:S02]  /*8430*/  ULDC UR4, c[0x0][0x248] ;  /* 0x0000920000047ab9 */ /* 0x000fe40000000800 */
[----:B------:R-:W-:Y:S01]  /*8440*/  VIADD R16, R16, UR4 ;  /* 0x0000000410107c36 */ /* 0x000fe20008000000 */
[----:B------:R-:W-:Y:S01]  /*8450*/  PRMT R19, R34, 0x7773, RZ ;  /* 0x0000777322137816 */ /* 0x000fe200000000ff */
[----:B0-----:R-:W-:Y:S01]  /*8460*/  VIADD R9, R12, 0x72 ;  /* 0x000000720c097836 */ /* 0x001fe20000000000 */
[----:B------:R0:W-:Y:S01]  /*8470*/  @P6 STG.E.U8 desc[UR10][R10.64], R17 ;  /* 0x000000110a006986 */ /* 0x0001e2000c10110a */
[----:B------:R-:W-:Y:S01]  /*8480*/  ULDC UR4, c[0x0][0x248] ;  /* 0x0000920000047ab9 */ /* 0x000fe20000000800 */
[----:B------:R-:W-:-:S02]  /*8490*/  IADD3 R8, P6, R16, R2, RZ ;  /* 0x0000000210087210 */ /* 0x000fc40007fde0ff */
[----:B------:R3:W-:Y:S01]  /*84a0*/  @P3 STG.E.U8 desc[UR10][R14.64], R19 ;  /* 0x000000130e003986 */ /* 0x0007e2000c10110a */
[----:B------:R-:W-:Y:S01]  /*84b0*/  ISETP.LT.AND P3, PT, R9, UR5, !P0 ;  /* 0x0000000509007c0c */ /* 0x000fe2000c761270 */
[----:B------:R-:W-:Y:S01]  /*84c0*/  VIADD R13, R12, 0x73 ;  /* 0x000000730c0d7836 */ /* 0x000fe20000000000 */
[C---:B------:R-:W-:Y:S01]  /*84d0*/  LEA.HI.X.SX32 R9, R16.reuse, R3, 0x1, P6 ;  /* 0x0000000310097211 */ /* 0x040fe200030f0eff */
[----:B-1----:R-:W-:Y:S01]  /*84e0*/  VIADD R0, R16, UR4 ;  /* 0x0000000410007c36 */ /* 0x002fe20008000000 */
[----:B------:R-:W-:Y:S01]  /*84f0*/  ULDC UR4, c[0x0][0x22c] ;  /* 0x00008b0000047ab9 */ /* 0x000fe20000000800 */
[----:B------:R-:W-:Y:S01]  /*8500*/  ULDC UR5, c[0x0][0x22c] ;  /* 0x00008b0000057ab9 */ /* 0x000fe20000000800 */
[C---:B0-----:R-:W-:Y:S02]  /*8510*/  PRMT R17, R35.reuse, 0x7773, RZ ;  /* 0x0000777323117816 */ /* 0x041fe400000000ff */
[----:B------:R-:W-:Y:S02]  /*8520*/  PRMT R35, R35, 0x7772, RZ ;  /* 0x0000777223237816 */ /* 0x000fe400000000ff */
[----:B------:R-:W-:-:S03]  /*8530*/  IADD3 R10, P6, R0, R2, RZ ;  /* 0x00000002000a7210 */ /* 0x000fc60007fde0ff */
[----:B------:R0:W-:Y:S01]  /*8540*/  @P2 STG.E.U8 desc[UR10][R8.64], R35 ;  /* 0x0000002308002986 */ /* 0x0001e2000c10110a */
[----:B------:R-:W-:Y:S01]  /*8550*/  ISETP.LT.AND P2, PT, R13, UR4, !P0 ;  /* 0x000000040d007c0c */ /* 0x000fe2000c741270 */
[----:B------:R-:W-:Y:S02]  /*8560*/  ULDC UR4, c[0x0][0x248] ;  /* 0x0000920000047ab9 */ /* 0x000fe40000000800 */
[C---:B------:R-:W-:Y:S01]  /*8570*/  VIADD R13, R0.reuse, UR4 ;  /* 0x00000004000d7c36 */ /* 0x040fe20008000000 */
[-C--:B------:R-:W-:Y:S01]  /*8580*/  LEA.HI.X.SX32 R11, R0, R3.reuse, 0x1, P6 ;  /* 0x00000003000b7211 */ /* 0x080fe200030f0eff */
[----:B------:R-:W-:Y:S01]  /*8590*/  VIADD R0, R12, 0x74 ;  /* 0x000000740c007836 */ /* 0x000fe20000000000 */
[----:B------:R-:W-:Y:S02]  /*85a0*/  ULDC UR4, c[0x0][0x248] ;  /* 0x0000920000047ab9 */ /* 0x000fe40000000800 */
[CC--:B---3--:R-:W-:Y:S01]  /*85b0*/  IADD3 R14, P6, R13.reuse, R2.reuse, RZ ;  /* 0x000000020d0e7210 */ /* 0x0c8fe20007fde0ff */
[----:B------:R1:W-:Y:S01]  /*85c0*/  @P1 STG.E.U8 desc[UR10][R10.64], R17 ;  /* 0x000000110a001986 */ /* 0x0003e2000c10110a */
[C---:B------:R-:W-:Y:S01]  /*85d0*/  VIADD R16, R13.reuse, UR4 ;  /* 0x000000040d107c36 */ /* 0x040fe20008000000 */
[----:B------:R-:W-:Y:S01]  /*85e0*/  ISETP.LT.AND P1, PT, R0, UR5, !P0 ;  /* 0x0000000500007c0c */ /* 0x000fe2000c721270 */
[----:B------:R-:W-:Y:S01]  /*85f0*/  VIADD R0, R12, 0x75 ;  /* 0x000000750c007836 */ /* 0x000fe20000000000 */
[----:B------:R-:W-:Y:S01]  /*8600*/  LEA.HI.X.SX32 R15, R13, R3, 0x1, P6 ;  /* 0x000000030d0f7211 */ /* 0x000fe200030f0eff */
[----:B------:R-:W-:Y:S01]  /*8610*/  ULDC UR4, c[0x0][0x22c] ;  /* 0x00008b0000047ab9 */ /* 0x000fe20000000800 */
[----:B--2---:R-:W-:Y:S01]  /*8620*/  PRMT R19, R4, 0x7770, RZ ;  /* 0x0000777004137816 */ /* 0x004fe200000000ff */
[----:B------:R-:W-:Y:S01]  /*8630*/  ULDC UR5, c[0x0][0x22c] ;  /* 0x00008b0000057ab9 */ /* 0x000fe20000000800 */
[----:B0-----:R-:W-:-:S03]  /*8640*/  IADD3 R8, P6, R16, R2, RZ ;  /* 0x0000000210087210 */ /* 0x001fc60007fde0ff */
[----:B------:R0:W-:Y:S01]  /*8650*/  @P5 STG.E.U8 desc[UR10][R14.64], R19 ;  /* 0x000000130e005986 */ /* 0x0001e2000c10110a */
[----:B------:R-:W-:Y:S01]  /*8660*/  ISETP.LT.AND P5, PT, R0, UR4, !P0 ;  /* 0x0000000400007c0c */ /* 0x000fe2000c7a1270 */
[----:B------:R-:W-:Y:S01]  /*8670*/  ULDC UR4, c[0x0][0x248] ;  /* 0x0000920000047ab9 */ /* 0x000fe20000000800 */
[CC--:B------:R-:W-:Y:S01]  /*8680*/  LEA.HI.X.SX32 R9, R16.reuse, R3.reuse, 0x1, P6 ;  /* 0x0000000310097211 */ /* 0x0c0fe200030f0eff */
[----:B------:R-:W-:Y:S01]  /*8690*/  VIADD R16, R16, UR4 ;  /* 0x0000000410107c36 */ /* 0x000fe20008000000 */
[----:B-1----:R-:W-:Y:S01]  /*86a0*/  PRMT R17, R4, 0x7771, RZ ;  /* 0x0000777104117816 */ /* 0x002fe200000000ff */
[----:B------:R-:W-:Y:S01]  /*86b0*/  VIADD R0, R12, 0x76 ;  /* 0x000000760c007836 */ /* 0x000fe20000000000 */
[----:B------:R-:W-:Y:S02]  /*86c0*/  ULDC UR4, c[0x0][0x248] ;  /* 0x0000920000047ab9 */ /* 0x000fe40000000800 */
[CC--:B------:R-:W-:Y:S01]  /*86d0*/  IADD3 R10, P6, R16.reuse, R2.reuse, RZ ;  /* 0x00000002100a7210 */ /* 0x0c0fe20007fde0ff */
[----:B------:R1:W-:Y:S01]  /*86e0*/  @P4 STG.E.U8 desc[UR10][R8.64], R17 ;  /* 0x0000001108004986 */ /* 0x0003e2000c10110a */
[----:B------:R-:W-:Y:S01]  /*86f0*/  VIADD R13, R16, UR4 ;  /* 0x00000004100d7c36 */ /* 0x000fe20008000000 */
[----:B------:R-:W-:Y:S01]  /*8700*/  ISETP.LT.AND P4, PT, R0, UR5, !P0 ;  /* 0x0000000500007c0c */ /* 0x000fe2000c781270 */
[----:B------:R-:W-:Y:S01]  /*8710*/  VIADD R0, R12, 0x77 ;  /* 0x000000770c007836 */ /* 0x000fe20000000000 */
[----:B------:R-:W-:Y:S01]  /*8720*/  LEA.HI.X.SX32 R11, R16, R3, 0x1, P6 ;  /* 0x00000003100b7211 */ /* 0x000fe200030f0eff */
[----:B------:R-:W-:Y:S01]  /*8730*/  ULDC UR4, c[0x0][0x22c] ;  /* 0x00008b0000047ab9 */ /* 0x000fe20000000800 */
[----:B0-----:R-:W-:Y:S01]  /*8740*/  PRMT R19, R5, 0x7770, RZ ;  /* 0x0000777005137816 */ /* 0x001fe200000000ff */
[----:B------:R-:W-:Y:S01]  /*8750*/  ULDC UR5, c[0x0][0x22c] ;  /* 0x00008b0000057ab9 */ /* 0x000fe20000000800 */
[----:B------:R-:W-:-:S03]  /*8760*/  IADD3 R14, P6, R13, R2, RZ ;  /* 0x000000020d0e7210 */ /* 0x000fc60007fde0ff */
        /* <DEDUP_REMOVED lines=10> */
[C---:B------:R-:W-:Y:S01]  /*8810*/  VIADD R16, R13.reuse, UR4 ;  /* 0x000000040d107c36 */ /* 0x040fe20008000000 */
        /* <DEDUP_REMOVED lines=40> */
[----:B0-----:R-:W-:Y:S01]  /*8aa0*/  IADD3 R14, P6, R16, R2, RZ ;  /* 0x00000002100e7210 */ /* 0x001fe20007fde0ff */
[----:B------:R-:W-:Y:S01]  /*8ab0*/  ULDC UR5, c[0x0][0x248] ;  /* 0x0000920000057ab9 */ /* 0x000fe20000000800 */
[----:B-1----:R-:W-:-:S02]  /*8ac0*/  PRMT R9, R4, 0x7772, RZ ;  /* 0x0000777204097816 */ /* 0x002fc400000000ff */
[----:B------:R-:W-:-:S03]  /*8ad0*/  LEA.HI.X.SX32 R15, R16, R3, 0x1, P6 ;  /* 0x00000003100f7211 */ /* 0x000fc600030f0eff */
[----:B------:R0:W-:Y:S01]  /*8ae0*/  @P2 STG.E.U8 desc[UR10][R10.64], R9 ;  /* 0x000000090a002986 */ /* 0x0001e2000c10110a */
[----:B------:R-:W-:Y:S01]  /*8af0*/  ISETP.LT.AND P2, PT, R0, UR4, !P0 ;  /* 0x0000000400007c0c */ /* 0x000fe2000c741270 */
[----:B------:R-:W-:Y:S02]  /*8b00*/  ULDC UR4, c[0x0][0x248] ;  /* 0x0000920000047ab9 */ /* 0x000fe40000000800 */
[----:B------:R-:W-:Y:S01]  /*8b10*/  VIADD R16, R16, UR4 ;  /* 0x0000000410107c36 */ /* 0x000fe20008000000 */
[----:B------:R-:W-:Y:S01]  /*8b20*/  ULDC UR4, c[0x0][0x248] ;  /* 0x0000920000047ab9 */ /* 0x000fe20000000800 */
[----:B------:R-:W-:Y:S02]  /*8b30*/  PRMT R19, R4, 0x7773, RZ ;  /* 0x0000777304137816 */ /* 0x000fe400000000ff */
[----:B------:R-:W-:Y:S01]  /*8b40*/  VIADD R13, R16, UR4 ;  /* 0x00000004100d7c36 */ /* 0x000fe20008000000 */
[----:B------:R-:W-:-:S03]  /*8b50*/  ULDC UR4, c[0x0][0x248] ;  /* 0x0000920000047ab9 */ /* 0x000fc60000000800 */
[C---:B------:R-:W-:Y:S01]  /*8b60*/  VIADD R17, R13.reuse, UR4 ;  /* 0x000000040d117c36 */ /* 0x040fe20008000000 */
[----:B------:R1:W-:Y:S01]  /*8b70*/  @P1 STG.E.U8 desc[UR10][R14.64], R19 ;  /* 0x000000130e001986 */ /* 0x0003e2000c10110a */
[-C--:B------:R-:W-:Y:S01]  /*8b80*/  IADD3 R8, P1, R16, R2.reuse, RZ ;  /* 0x0000000210087210 */ /* 0x080fe20007f3e0ff */
[----:B------:R-:W-:Y:S01]  /*8b90*/  ULDC UR4, c[0x0][0x248] ;  /* 0x0000920000047ab9 */ /* 0x000fe20000000800 */
[----:B------:R-:W-:Y:S02]  /*8ba0*/  VIADD R4, R12, 0x7e ;  /* 0x0000007e0c047836 */ /* 0x000fe40000000000 */
[----:B0-----:R-:W-:Y:S01]  /*8bb0*/  LEA.HI.X.SX32 R9, R16, R3, 0x1, P1 ;  /* 0x0000000310097211 */ /* 0x001fe200008f0eff */
[----:B------:R-:W-:Y:S01]  /*8bc0*/  VIADD R0, R12, 0x7f ;  /* 0x0000007f0c007836 */ /* 0x000fe20000000000 */
[-C--:B------:R-:W-:Y:S01]  /*8bd0*/  IADD3 R10, P1, R13, R2.reuse, RZ ;  /* 0x000000020d0a7210 */ /* 0x080fe20007f3e0ff */
[C---:B-1----:R-:W-:Y:S01]  /*8be0*/  VIADD R15, R17.reuse, UR5 ;  /* 0x00000005110f7c36 */ /* 0x042fe20008000000 */
[----:B------:R-:W-:Y:S01]  /*8bf0*/  IADD3 R12, P6, R17, R2, RZ ;  /* 0x00000002110c7210 */ /* 0x000fe20007fde0ff */
[----:B------:R-:W-:-:S02]  /*8c00*/  ULDC UR5, c[0x0][0x248] ;  /* 0x0000920000057ab9 */ /* 0x000fc40000000800 */
[----:B------:R-:W-:Y:S01]  /*8c10*/  VIADD R18, R15, UR4 ;  /* 0x000000040f127c36 */ /* 0x000fe20008000000 */
[-C--:B------:R-:W-:Y:S01]  /*8c20*/  LEA.HI.X.SX32 R11, R13, R3.reuse, 0x1, P1 ;  /* 0x000000030d0b7211 */ /* 0x080fe200008f0eff */
[----:B------:R-:W-:Y:S01]  /*8c30*/  ULDC UR4, c[0x0][0x22c] ;  /* 0x00008b0000047ab9 */ /* 0x000fe20000000800 */
[-C--:B------:R-:W-:Y:S02]  /*8c40*/  LEA.HI.X.SX32 R13, R17, R3.reuse, 0x1, P6 ;  /* 0x00000003110d7211 */ /* 0x080fe400030f0eff */
[CC--:B------:R-:W-:Y:S01]  /*8c50*/  IADD3 R16, P1, R18.reuse, R2.reuse, RZ ;  /* 0x0000000212107210 */ /* 0x0c0fe20007f3e0ff */
[C---:B------:R-:W-:Y:S01]  /*8c60*/  VIADD R19, R18.reuse, UR5 ;  /* 0x0000000512137c36 */ /* 0x040fe20008000000 */
[----:B------:R-:W-:Y:S02]  /*8c70*/  IADD3 R14, P6, R15, R2, RZ ;  /* 0x000000020f0e7210 */ /* 0x000fe40007fde0ff */
[----:B------:R-:W-:Y:S02]  /*8c80*/  LEA.HI.X.SX32 R17, R18, R3, 0x1, P1 ;  /* 0x0000000312117211 */ /* 0x000fe400008f0eff */
[----:B------:R-:W-:-:S02]  /*8c90*/  ISETP.LT.AND P1, PT, R4, UR6, !P0 ;  /* 0x0000000604007c0c */ /* 0x000fc4000c721270 */
[-C--:B------:R-:W-:Y:S02]  /*8ca0*/  LEA.HI.X.SX32 R15, R15, R3.reuse, 0x1, P6 ;  /* 0x000000030f0f7211 */ /* 0x080fe400030f0eff */
[----:B------:R-:W-:Y:S02]  /*8cb0*/  ISETP.LT.AND P0, PT, R0, UR4, !P0 ;  /* 0x0000000400007c0c */ /* 0x000fe4000c701270 */
[----:B------:R-:W-:Y:S02]  /*8cc0*/  IADD3 R2, P6, R19, R2, RZ ;  /* 0x0000000213027210 */ /* 0x000fe40007fde0ff */
[C---:B------:R-:W-:Y:S02]  /*8cd0*/  PRMT R25, R5.reuse, 0x7772, RZ ;  /* 0x0000777205197816 */ /* 0x040fe400000000ff */
[----:B------:R-:W-:Y:S02]  /*8ce0*/  PRMT R23, R5, 0x7773, RZ ;  /* 0x0000777305177816 */ /* 0x000fe400000000ff */
[----:B------:R-:W-:-:S02]  /*8cf0*/  LEA.HI.X.SX32 R3, R19, R3, 0x1, P6 ;  /* 0x0000000313037211 */ /* 0x000fc400030f0eff */
[C---:B------:R-:W-:Y:S02]  /*8d00*/  PRMT R21, R6.reuse, 0x7772, RZ ;  /* 0x0000777206157816 */ /* 0x040fe400000000ff */
[----:B------:R-:W-:Y:S02]  /*8d10*/  PRMT R19, R6, 0x7773, RZ ;  /* 0x0000777306137816 */ /* 0x000fe400000000ff */
[C---:B------:R-:W-:Y:S01]  /*8d20*/  PRMT R5, R7.reuse, 0x7773, RZ ;  /* 0x0000777307057816 */ /* 0x040fe200000000ff */
[----:B------:R0:W-:Y:S01]  /*8d30*/  @P5 STG.E.U8 desc[UR10][R8.64], R25 ;  /* 0x0000001908005986 */ /* 0x0001e2000c10110a */
[----:B------:R-:W-:-:S03]  /*8d40*/  PRMT R7, R7, 0x7772, RZ ;  /* 0x0000777207077816 */ /* 0x000fc600000000ff */
[----:B------:R0:W-:Y:S04]  /*8d50*/  @P4 STG.E.U8 desc[UR10][R10.64], R23 ;  /* 0x000000170a004986 */ /* 0x0001e8000c10110a */
[----:B------:R0:W-:Y:S04]  /*8d60*/  @P3 STG.E.U8 desc[UR10][R12.64], R21 ;  /* 0x000000150c003986 */ /* 0x0001e8000c10110a */
[----:B------:R0:W-:Y:S04]  /*8d70*/  @P2 STG.E.U8 desc[UR10][R14.64], R19 ;  /* 0x000000130e002986 */ /* 0x0001e8000c10110a */
[----:B------:R0:W-:Y:S01]  /*8d80*/  @P1 STG.E.U8 desc[UR10][R16.64], R7 ;  /* 0x0000000710001986 */ /* 0x0001e2000c10110a */
[----:B------:R-:W-:Y:S05]  /*8d90*/  @!P0 EXIT ;  /* 0x000000000000894d */ /* 0x000fea0003800000 */
[----:B------:R-:W-:Y:S01]  /*8da0*/  STG.E.U8 desc[UR10][R2.64], R5 ;  /* 0x0000000502007986 */ /* 0x000fe2000c10110a */
[----:B------:R-:W-:Y:S05]  /*8db0*/  EXIT ;  /* 0x000000000000794d */ /* 0x000fea0003800000 */
.L_x_2:
[----:B------:R-:W-:-:S00]  /*8dc0*/  BRA `(.L_x_2) ;  /* 0xfffffffc00fc7947 */ /* 0x000fc0000383ffff */
[----:B------:R-:W-:-:S00]  /*8dd0*/  NOP ;  /* 0x0000000000007918 */ /* 0x000fc00000000000 */
        /* <DEDUP_REMOVED lines=10> */
.L_x_3:


//--------------------- .nv.shared.matmul_kernel  --------------------------
	.section	.nv.shared.matmul_kernel,"aw",@nobits
	.sectionflags	@""
	.align	16
	.zero		1024


//--------------------- .nv.shared.reserved.0     --------------------------
	.section	.nv.shared.reserved.0,"aw",@nobits
	.weak		__nv_reservedSMEM_offset_0_alias
	.size		__nv_reservedSMEM_offset_0_alias, 0, 0
	.other		__nv_reservedSMEM_offset_0_alias,@"STO_CUDA_RESERVED_SHARED STV_DEFAULT"
__nv_reservedSMEM_offset_0_alias:
	.zero		0


//--------------------- .nv.constant0.matmul_kernel --------------------------
	.section	.nv.constant0.matmul_kernel,"a",@progbits
	.sectionflags	@""
	.align	4
.nv.constant0.matmul_kernel:
	.zero		608


//--------------------- SYMBOLS --------------------------

	.type		.nv.reservedSmem.offset0,@object
	.size		.nv.reservedSmem.offset0,0x4
